//
// Generated by NVIDIA NVVM Compiler
//
// Compiler Build ID: CL-36424714
// Cuda compilation tools, release 13.0, V13.0.88
// Based on NVVM 20.0.0
//

.version 9.0
.target sm_100
.address_size 64

	// .globl	_Z18transposeCoalescedPdPKdii
// _ZZ18transposeCoalescedPdPKdiiE4tile has been demoted

.visible .entry _Z18transposeCoalescedPdPKdii(
	.param .u64 .ptr .align 1 _Z18transposeCoalescedPdPKdii_param_0,
	.param .u64 .ptr .align 1 _Z18transposeCoalescedPdPKdii_param_1,
	.param .u32 _Z18transposeCoalescedPdPKdii_param_2,
	.param .u32 _Z18transposeCoalescedPdPKdii_param_3
)
{
	.reg .pred 	%p<9>;
	.reg .b32 	%r<53>;
	.reg .b64 	%rd<9>;
	.reg .b64 	%fd<3>;
	// demoted variable
	.shared .align 8 .b8 _ZZ18transposeCoalescedPdPKdiiE4tile[8448];
	ld.param.u64 	%rd3, [_Z18transposeCoalescedPdPKdii_param_0];
	ld.param.u64 	%rd4, [_Z18transposeCoalescedPdPKdii_param_1];
	ld.param.u32 	%r29, [_Z18transposeCoalescedPdPKdii_param_2];
	ld.param.u32 	%r30, [_Z18transposeCoalescedPdPKdii_param_3];
	mov.u32 	%r31, %ctaid.x;
	shl.b32 	%r1, %r31, 5;
	mov.u32 	%r2, %tid.x;
	add.s32 	%r32, %r1, %r2;
	mov.u32 	%r33, %ctaid.y;
	shl.b32 	%r3, %r33, 5;
	mov.u32 	%r4, %tid.y;
	add.s32 	%r5, %r3, %r4;
	sub.s32 	%r34, %r29, %r5;
	setp.ge.s32 	%p1, %r32, %r30;
	setp.lt.s32 	%p2, %r34, 1;
	or.pred  	%p3, %p1, %p2;
	@%p3 bra 	$L__BB0_3;
	shl.b32 	%r36, %r2, 3;
	mad.lo.s32 	%r37, %r4, 264, %r36;
	mov.u32 	%r38, _ZZ18transposeCoalescedPdPKdiiE4tile;
	add.s32 	%r48, %r38, %r37;
	mad.lo.s32 	%r39, %r30, %r5, %r2;
	add.s32 	%r47, %r39, %r1;
	shl.b32 	%r9, %r30, 3;
	min.s32 	%r10, %r34, 32;
	cvta.to.global.u64 	%rd1, %rd4;
	mov.b32 	%r49, 0;
$L__BB0_2:
	mul.wide.s32 	%rd5, %r47, 8;
	add.s64 	%rd6, %rd1, %rd5;
	ld.global.f64 	%fd1, [%rd6];
	st.shared.f64 	[%r48], %fd1;
	add.s32 	%r49, %r49, 8;
	add.s32 	%r48, %r48, 2112;
	add.s32 	%r47, %r47, %r9;
	setp.lt.s32 	%p4, %r49, %r10;
	@%p4 bra 	$L__BB0_2;
$L__BB0_3:
	bar.sync 	0;
	add.s32 	%r40, %r3, %r2;
	add.s32 	%r17, %r1, %r4;
	sub.s32 	%r18, %r30, %r17;
	setp.ge.s32 	%p5, %r40, %r29;
	setp.lt.s32 	%p6, %r18, 1;
	or.pred  	%p7, %p5, %p6;
	@%p7 bra 	$L__BB0_6;
	mad.lo.s32 	%r43, %r29, %r17, %r2;
	add.s32 	%r51, %r43, %r3;
	shl.b32 	%r20, %r29, 3;
	shl.b32 	%r44, %r4, 3;
	mad.lo.s32 	%r45, %r2, 264, %r44;
	mov.u32 	%r46, _ZZ18transposeCoalescedPdPKdiiE4tile;
	add.s32 	%r50, %r46, %r45;
	cvta.to.global.u64 	%rd2, %rd3;
	min.s32 	%r22, %r18, 32;
	mov.b32 	%r52, 0;
$L__BB0_5:
	ld.shared.f64 	%fd2, [%r50];
	mul.wide.s32 	%rd7, %r51, 8;
	add.s64 	%rd8, %rd2, %rd7;
	st.global.f64 	[%rd8], %fd2;
	add.s32 	%r52, %r52, 8;
	add.s32 	%r51, %r51, %r20;
	add.s32 	%r50, %r50, 64;
	setp.lt.s32 	%p8, %r52, %r22;
	@%p8 bra 	$L__BB0_5;
$L__BB0_6:
	ret;

}
	// .globl	_Z22cuconvolve_youngCausalPdS_iidS_
.visible .entry _Z22cuconvolve_youngCausalPdS_iidS_(
	.param .u64 .ptr .align 1 _Z22cuconvolve_youngCausalPdS_iidS__param_0,
	.param .u64 .ptr .align 1 _Z22cuconvolve_youngCausalPdS_iidS__param_1,
	.param .u32 _Z22cuconvolve_youngCausalPdS_iidS__param_2,
	.param .u32 _Z22cuconvolve_youngCausalPdS_iidS__param_3,
	.param .f64 _Z22cuconvolve_youngCausalPdS_iidS__param_4,
	.param .u64 .ptr .align 1 _Z22cuconvolve_youngCausalPdS_iidS__param_5
)
{
	.reg .pred 	%p<9>;
	.reg .b32 	%r<69>;
	.reg .b64 	%rd<55>;
	.reg .b64 	%fd<91>;

	ld.param.u64 	%rd4, [_Z22cuconvolve_youngCausalPdS_iidS__param_0];
	ld.param.u64 	%rd5, [_Z22cuconvolve_youngCausalPdS_iidS__param_1];
	ld.param.u32 	%r36, [_Z22cuconvolve_youngCausalPdS_iidS__param_2];
	ld.param.u32 	%r37, [_Z22cuconvolve_youngCausalPdS_iidS__param_3];
	ld.param.u64 	%rd6, [_Z22cuconvolve_youngCausalPdS_iidS__param_5];
	cvta.to.global.u64 	%rd1, %rd6;
	cvta.to.global.u64 	%rd2, %rd5;
	cvta.to.global.u64 	%rd3, %rd4;
	mov.u32 	%r1, %tid.x;
	mov.u32 	%r38, %ctaid.x;
	mov.u32 	%r39, %ntid.x;
	mul.lo.s32 	%r2, %r38, %r39;
	add.s32 	%r3, %r2, %r1;
	setp.ge.u32 	%p1, %r3, %r37;
	@%p1 bra 	$L__BB1_11;
	ld.param.f64 	%fd87, [_Z22cuconvolve_youngCausalPdS_iidS__param_4];
	mul.wide.u32 	%rd7, %r3, 8;
	add.s64 	%rd8, %rd3, %rd7;
	ld.global.f64 	%fd2, [%rd8];
	mul.f64 	%fd3, %fd87, %fd2;
	add.s64 	%rd9, %rd2, %rd7;
	st.global.f64 	[%rd9], %fd3;
	add.s32 	%r40, %r37, %r3;
	mul.wide.u32 	%rd10, %r40, 8;
	add.s64 	%rd11, %rd3, %rd10;
	ld.global.f64 	%fd4, [%rd11];
	ld.global.f64 	%fd5, [%rd1+16];
	mul.f64 	%fd6, %fd5, %fd3;
	fma.rn.f64 	%fd7, %fd87, %fd4, %fd6;
	add.s64 	%rd12, %rd2, %rd10;
	st.global.f64 	[%rd12], %fd7;
	add.s32 	%r41, %r40, %r37;
	mul.wide.u32 	%rd13, %r41, 8;
	add.s64 	%rd14, %rd3, %rd13;
	ld.global.f64 	%fd8, [%rd14];
	ld.global.f64 	%fd9, [%rd1+8];
	ld.global.f64 	%fd10, [%rd1+16];
	mul.f64 	%fd11, %fd10, %fd7;
	fma.rn.f64 	%fd12, %fd9, %fd3, %fd11;
	fma.rn.f64 	%fd13, %fd87, %fd8, %fd12;
	add.s64 	%rd15, %rd2, %rd13;
	st.global.f64 	[%rd15], %fd13;
	setp.lt.s32 	%p2, %r36, 4;
	@%p2 bra 	$L__BB1_11;
	add.s32 	%r4, %r36, -3;
	add.s32 	%r43, %r36, -4;
	setp.lt.u32 	%p3, %r43, 3;
	mov.b32 	%r68, 3;
	@%p3 bra 	$L__BB1_6;
	and.b32  	%r45, %r4, -4;
	neg.s32 	%r66, %r45;
	shl.b32 	%r6, %r37, 2;
	add.s32 	%r46, %r1, %r37;
	add.s32 	%r63, %r46, %r2;
	shl.b32 	%r47, %r37, 1;
	add.s32 	%r62, %r3, %r47;
	add.s32 	%r61, %r3, %r6;
	mad.lo.s32 	%r60, %r37, 5, %r3;
	mad.lo.s32 	%r59, %r37, 6, %r3;
	mad.lo.s32 	%r58, %r37, 3, %r3;
	mov.b32 	%r65, 0;
	mov.u32 	%r64, %r3;
$L__BB1_4:
	.pragma "nounroll";
	ld.param.f64 	%fd88, [_Z22cuconvolve_youngCausalPdS_iidS__param_4];
	mul.wide.u32 	%rd16, %r58, 8;
	add.s64 	%rd17, %rd3, %rd16;
	ld.global.f64 	%fd14, [%rd17];
	mul.f64 	%fd15, %fd88, %fd14;
	add.s64 	%rd18, %rd2, %rd16;
	st.global.f64 	[%rd18], %fd15;
	ld.global.f64 	%fd16, [%rd1];
	mul.wide.u32 	%rd19, %r64, 8;
	add.s64 	%rd20, %rd2, %rd19;
	ld.global.f64 	%fd17, [%rd20];
	fma.rn.f64 	%fd18, %fd16, %fd17, %fd15;
	st.global.f64 	[%rd18], %fd18;
	ld.global.f64 	%fd19, [%rd1+8];
	mul.wide.u32 	%rd21, %r63, 8;
	add.s64 	%rd22, %rd2, %rd21;
	ld.global.f64 	%fd20, [%rd22];
	fma.rn.f64 	%fd21, %fd19, %fd20, %fd18;
	st.global.f64 	[%rd18], %fd21;
	ld.global.f64 	%fd22, [%rd1+16];
	mul.wide.u32 	%rd23, %r62, 8;
	add.s64 	%rd24, %rd2, %rd23;
	ld.global.f64 	%fd23, [%rd24];
	fma.rn.f64 	%fd24, %fd22, %fd23, %fd21;
	st.global.f64 	[%rd18], %fd24;
	mul.wide.u32 	%rd25, %r61, 8;
	add.s64 	%rd26, %rd3, %rd25;
	ld.global.f64 	%fd25, [%rd26];
	mul.f64 	%fd26, %fd88, %fd25;
	add.s64 	%rd27, %rd2, %rd25;
	st.global.f64 	[%rd27], %fd26;
	ld.global.f64 	%fd27, [%rd1];
	ld.global.f64 	%fd28, [%rd22];
	fma.rn.f64 	%fd29, %fd27, %fd28, %fd26;
	st.global.f64 	[%rd27], %fd29;
	ld.global.f64 	%fd30, [%rd1+8];
	ld.global.f64 	%fd31, [%rd24];
	fma.rn.f64 	%fd32, %fd30, %fd31, %fd29;
	st.global.f64 	[%rd27], %fd32;
	ld.global.f64 	%fd33, [%rd1+16];
	fma.rn.f64 	%fd34, %fd33, %fd24, %fd32;
	st.global.f64 	[%rd27], %fd34;
	mul.wide.u32 	%rd28, %r60, 8;
	add.s64 	%rd29, %rd3, %rd28;
	ld.global.f64 	%fd35, [%rd29];
	mul.f64 	%fd36, %fd88, %fd35;
	add.s64 	%rd30, %rd2, %rd28;
	st.global.f64 	[%rd30], %fd36;
	ld.global.f64 	%fd37, [%rd1];
	ld.global.f64 	%fd38, [%rd24];
	fma.rn.f64 	%fd39, %fd37, %fd38, %fd36;
	st.global.f64 	[%rd30], %fd39;
	ld.global.f64 	%fd40, [%rd1+8];
	ld.global.f64 	%fd41, [%rd18];
	fma.rn.f64 	%fd42, %fd40, %fd41, %fd39;
	st.global.f64 	[%rd30], %fd42;
	ld.global.f64 	%fd43, [%rd1+16];
	fma.rn.f64 	%fd44, %fd43, %fd34, %fd42;
	st.global.f64 	[%rd30], %fd44;
	mul.wide.u32 	%rd31, %r59, 8;
	add.s64 	%rd32, %rd3, %rd31;
	ld.global.f64 	%fd45, [%rd32];
	mul.f64 	%fd46, %fd88, %fd45;
	add.s64 	%rd33, %rd2, %rd31;
	st.global.f64 	[%rd33], %fd46;
	ld.global.f64 	%fd47, [%rd1];
	ld.global.f64 	%fd48, [%rd18];
	fma.rn.f64 	%fd49, %fd47, %fd48, %fd46;
	st.global.f64 	[%rd33], %fd49;
	ld.global.f64 	%fd50, [%rd1+8];
	ld.global.f64 	%fd51, [%rd27];
	fma.rn.f64 	%fd52, %fd50, %fd51, %fd49;
	st.global.f64 	[%rd33], %fd52;
	ld.global.f64 	%fd53, [%rd1+16];
	fma.rn.f64 	%fd54, %fd53, %fd44, %fd52;
	st.global.f64 	[%rd33], %fd54;
	add.s32 	%r66, %r66, 4;
	add.s32 	%r65, %r65, 4;
	add.s32 	%r64, %r64, %r6;
	add.s32 	%r63, %r63, %r6;
	add.s32 	%r62, %r62, %r6;
	add.s32 	%r61, %r61, %r6;
	add.s32 	%r60, %r60, %r6;
	add.s32 	%r59, %r59, %r6;
	add.s32 	%r58, %r58, %r6;
	setp.ne.s32 	%p4, %r66, 0;
	@%p4 bra 	$L__BB1_4;
	add.s32 	%r68, %r65, 3;
$L__BB1_6:
	and.b32  	%r33, %r4, 3;
	setp.eq.s32 	%p5, %r33, 0;
	@%p5 bra 	$L__BB1_11;
	setp.eq.s32 	%p6, %r33, 1;
	@%p6 bra 	$L__BB1_9;
	ld.param.f64 	%fd89, [_Z22cuconvolve_youngCausalPdS_iidS__param_4];
	mad.lo.s32 	%r48, %r68, %r37, %r3;
	mul.wide.u32 	%rd34, %r48, 8;
	add.s64 	%rd35, %rd3, %rd34;
	ld.global.f64 	%fd55, [%rd35];
	mul.f64 	%fd56, %fd89, %fd55;
	add.s64 	%rd36, %rd2, %rd34;
	st.global.f64 	[%rd36], %fd56;
	ld.global.f64 	%fd57, [%rd1];
	mad.lo.s32 	%r49, %r37, -3, %r48;
	mul.wide.u32 	%rd37, %r49, 8;
	add.s64 	%rd38, %rd2, %rd37;
	ld.global.f64 	%fd58, [%rd38];
	fma.rn.f64 	%fd59, %fd57, %fd58, %fd56;
	st.global.f64 	[%rd36], %fd59;
	ld.global.f64 	%fd60, [%rd1+8];
	add.s32 	%r50, %r49, %r37;
	mul.wide.u32 	%rd39, %r50, 8;
	add.s64 	%rd40, %rd2, %rd39;
	ld.global.f64 	%fd61, [%rd40];
	fma.rn.f64 	%fd62, %fd60, %fd61, %fd59;
	st.global.f64 	[%rd36], %fd62;
	ld.global.f64 	%fd63, [%rd1+16];
	add.s32 	%r51, %r50, %r37;
	mul.wide.u32 	%rd41, %r51, 8;
	add.s64 	%rd42, %rd2, %rd41;
	ld.global.f64 	%fd64, [%rd42];
	fma.rn.f64 	%fd65, %fd63, %fd64, %fd62;
	st.global.f64 	[%rd36], %fd65;
	add.s32 	%r52, %r48, %r37;
	mul.wide.u32 	%rd43, %r52, 8;
	add.s64 	%rd44, %rd3, %rd43;
	ld.global.f64 	%fd66, [%rd44];
	mul.f64 	%fd67, %fd89, %fd66;
	add.s64 	%rd45, %rd2, %rd43;
	st.global.f64 	[%rd45], %fd67;
	ld.global.f64 	%fd68, [%rd1];
	ld.global.f64 	%fd69, [%rd40];
	fma.rn.f64 	%fd70, %fd68, %fd69, %fd67;
	st.global.f64 	[%rd45], %fd70;
	ld.global.f64 	%fd71, [%rd1+8];
	ld.global.f64 	%fd72, [%rd42];
	fma.rn.f64 	%fd73, %fd71, %fd72, %fd70;
	st.global.f64 	[%rd45], %fd73;
	ld.global.f64 	%fd74, [%rd1+16];
	fma.rn.f64 	%fd75, %fd74, %fd65, %fd73;
	st.global.f64 	[%rd45], %fd75;
	add.s32 	%r68, %r68, 2;
$L__BB1_9:
	and.b32  	%r53, %r4, 1;
	setp.eq.b32 	%p7, %r53, 1;
	not.pred 	%p8, %p7;
	@%p8 bra 	$L__BB1_11;
	ld.param.f64 	%fd90, [_Z22cuconvolve_youngCausalPdS_iidS__param_4];
	mad.lo.s32 	%r54, %r68, %r37, %r3;
	mul.wide.u32 	%rd46, %r54, 8;
	add.s64 	%rd47, %rd3, %rd46;
	ld.global.f64 	%fd76, [%rd47];
	mul.f64 	%fd77, %fd90, %fd76;
	add.s64 	%rd48, %rd2, %rd46;
	st.global.f64 	[%rd48], %fd77;
	ld.global.f64 	%fd78, [%rd1];
	mad.lo.s32 	%r55, %r37, -3, %r54;
	mul.wide.u32 	%rd49, %r55, 8;
	add.s64 	%rd50, %rd2, %rd49;
	ld.global.f64 	%fd79, [%rd50];
	fma.rn.f64 	%fd80, %fd78, %fd79, %fd77;
	st.global.f64 	[%rd48], %fd80;
	ld.global.f64 	%fd81, [%rd1+8];
	add.s32 	%r56, %r55, %r37;
	mul.wide.u32 	%rd51, %r56, 8;
	add.s64 	%rd52, %rd2, %rd51;
	ld.global.f64 	%fd82, [%rd52];
	fma.rn.f64 	%fd83, %fd81, %fd82, %fd80;
	st.global.f64 	[%rd48], %fd83;
	ld.global.f64 	%fd84, [%rd1+16];
	add.s32 	%r57, %r56, %r37;
	mul.wide.u32 	%rd53, %r57, 8;
	add.s64 	%rd54, %rd2, %rd53;
	ld.global.f64 	%fd85, [%rd54];
	fma.rn.f64 	%fd86, %fd84, %fd85, %fd83;
	st.global.f64 	[%rd48], %fd86;
$L__BB1_11:
	ret;

}
	// .globl	_Z26cuconvolve_youngAnticausalPdS_iidS_
.visible .entry _Z26cuconvolve_youngAnticausalPdS_iidS_(
	.param .u64 .ptr .align 1 _Z26cuconvolve_youngAnticausalPdS_iidS__param_0,
	.param .u64 .ptr .align 1 _Z26cuconvolve_youngAnticausalPdS_iidS__param_1,
	.param .u32 _Z26cuconvolve_youngAnticausalPdS_iidS__param_2,
	.param .u32 _Z26cuconvolve_youngAnticausalPdS_iidS__param_3,
	.param .f64 _Z26cuconvolve_youngAnticausalPdS_iidS__param_4,
	.param .u64 .ptr .align 1 _Z26cuconvolve_youngAnticausalPdS_iidS__param_5
)
{
	.reg .pred 	%p<9>;
	.reg .b32 	%r<82>;
	.reg .b64 	%rd<55>;
	.reg .b64 	%fd<92>;

	ld.param.u64 	%rd4, [_Z26cuconvolve_youngAnticausalPdS_iidS__param_0];
	ld.param.u64 	%rd5, [_Z26cuconvolve_youngAnticausalPdS_iidS__param_1];
	ld.param.u32 	%r34, [_Z26cuconvolve_youngAnticausalPdS_iidS__param_2];
	ld.param.u32 	%r35, [_Z26cuconvolve_youngAnticausalPdS_iidS__param_3];
	ld.param.f64 	%fd1, [_Z26cuconvolve_youngAnticausalPdS_iidS__param_4];
	ld.param.u64 	%rd6, [_Z26cuconvolve_youngAnticausalPdS_iidS__param_5];
	cvta.to.global.u64 	%rd1, %rd6;
	cvta.to.global.u64 	%rd2, %rd5;
	cvta.to.global.u64 	%rd3, %rd4;
	mov.u32 	%r36, %tid.x;
	mov.u32 	%r37, %ctaid.x;
	mov.u32 	%r38, %ntid.x;
	mad.lo.s32 	%r1, %r37, %r38, %r36;
	setp.ge.u32 	%p1, %r1, %r35;
	@%p1 bra 	$L__BB2_11;
	add.s32 	%r39, %r34, -1;
	mad.lo.s32 	%r2, %r35, %r39, %r1;
	mul.wide.u32 	%rd7, %r2, 8;
	add.s64 	%rd8, %rd3, %rd7;
	ld.global.f64 	%fd2, [%rd8];
	mul.f64 	%fd3, %fd1, %fd2;
	add.s64 	%rd9, %rd2, %rd7;
	st.global.f64 	[%rd9], %fd3;
	sub.s32 	%r40, %r2, %r35;
	mul.wide.u32 	%rd10, %r40, 8;
	add.s64 	%rd11, %rd3, %rd10;
	ld.global.f64 	%fd4, [%rd11];
	ld.global.f64 	%fd5, [%rd1];
	mul.f64 	%fd6, %fd5, %fd3;
	fma.rn.f64 	%fd7, %fd1, %fd4, %fd6;
	add.s64 	%rd12, %rd2, %rd10;
	st.global.f64 	[%rd12], %fd7;
	shl.b32 	%r41, %r35, 1;
	sub.s32 	%r42, %r2, %r41;
	mul.wide.u32 	%rd13, %r42, 8;
	add.s64 	%rd14, %rd3, %rd13;
	ld.global.f64 	%fd8, [%rd14];
	ld.global.f64 	%fd9, [%rd1];
	ld.global.f64 	%fd10, [%rd1+8];
	ld.global.f64 	%fd11, [%rd9];
	mul.f64 	%fd12, %fd10, %fd11;
	fma.rn.f64 	%fd13, %fd9, %fd7, %fd12;
	fma.rn.f64 	%fd14, %fd1, %fd8, %fd13;
	add.s64 	%rd15, %rd2, %rd13;
	st.global.f64 	[%rd15], %fd14;
	setp.lt.s32 	%p2, %r34, 5;
	@%p2 bra 	$L__BB2_11;
	add.s32 	%r3, %r34, -5;
	setp.lt.u32 	%p3, %r3, 3;
	mov.b32 	%r81, 3;
	@%p3 bra 	$L__BB2_6;
	and.b32  	%r45, %r34, 2147483644;
	neg.s32 	%r79, %r45;
	mad.lo.s32 	%r77, %r35, %r3, %r1;
	add.s32 	%r46, %r34, -3;
	mad.lo.s32 	%r76, %r35, %r46, %r1;
	add.s32 	%r47, %r34, -7;
	mad.lo.s32 	%r75, %r35, %r47, %r1;
	add.s32 	%r48, %r34, -2;
	mad.lo.s32 	%r74, %r35, %r48, %r1;
	add.s32 	%r49, %r34, -6;
	mad.lo.s32 	%r72, %r35, %r49, %r1;
	add.s32 	%r50, %r34, -4;
	mad.lo.s32 	%r71, %r35, %r50, %r1;
	mov.b32 	%r78, 4;
	mov.u32 	%r73, %r2;
$L__BB2_4:
	.pragma "nounroll";
	mul.wide.u32 	%rd16, %r71, 8;
	add.s64 	%rd17, %rd3, %rd16;
	ld.global.f64 	%fd15, [%rd17];
	mul.f64 	%fd16, %fd1, %fd15;
	add.s64 	%rd18, %rd2, %rd16;
	st.global.f64 	[%rd18], %fd16;
	ld.global.f64 	%fd17, [%rd1];
	mul.wide.u32 	%rd19, %r76, 8;
	add.s64 	%rd20, %rd2, %rd19;
	ld.global.f64 	%fd18, [%rd20];
	fma.rn.f64 	%fd19, %fd17, %fd18, %fd16;
	st.global.f64 	[%rd18], %fd19;
	ld.global.f64 	%fd20, [%rd1+8];
	mul.wide.u32 	%rd21, %r74, 8;
	add.s64 	%rd22, %rd2, %rd21;
	ld.global.f64 	%fd21, [%rd22];
	fma.rn.f64 	%fd22, %fd20, %fd21, %fd19;
	st.global.f64 	[%rd18], %fd22;
	ld.global.f64 	%fd23, [%rd1+16];
	mul.wide.u32 	%rd23, %r73, 8;
	add.s64 	%rd24, %rd2, %rd23;
	ld.global.f64 	%fd24, [%rd24];
	fma.rn.f64 	%fd25, %fd23, %fd24, %fd22;
	st.global.f64 	[%rd18], %fd25;
	mul.wide.u32 	%rd25, %r77, 8;
	add.s64 	%rd26, %rd3, %rd25;
	ld.global.f64 	%fd26, [%rd26];
	mul.f64 	%fd27, %fd1, %fd26;
	add.s64 	%rd27, %rd2, %rd25;
	st.global.f64 	[%rd27], %fd27;
	ld.global.f64 	%fd28, [%rd1];
	ld.global.f64 	%fd29, [%rd18];
	fma.rn.f64 	%fd30, %fd28, %fd29, %fd27;
	st.global.f64 	[%rd27], %fd30;
	ld.global.f64 	%fd31, [%rd1+8];
	ld.global.f64 	%fd32, [%rd20];
	fma.rn.f64 	%fd33, %fd31, %fd32, %fd30;
	st.global.f64 	[%rd27], %fd33;
	ld.global.f64 	%fd34, [%rd1+16];
	ld.global.f64 	%fd35, [%rd22];
	fma.rn.f64 	%fd36, %fd34, %fd35, %fd33;
	st.global.f64 	[%rd27], %fd36;
	mul.wide.u32 	%rd28, %r72, 8;
	add.s64 	%rd29, %rd3, %rd28;
	ld.global.f64 	%fd37, [%rd29];
	mul.f64 	%fd38, %fd1, %fd37;
	add.s64 	%rd30, %rd2, %rd28;
	st.global.f64 	[%rd30], %fd38;
	ld.global.f64 	%fd39, [%rd1];
	ld.global.f64 	%fd40, [%rd27];
	fma.rn.f64 	%fd41, %fd39, %fd40, %fd38;
	st.global.f64 	[%rd30], %fd41;
	ld.global.f64 	%fd42, [%rd1+8];
	ld.global.f64 	%fd43, [%rd18];
	fma.rn.f64 	%fd44, %fd42, %fd43, %fd41;
	st.global.f64 	[%rd30], %fd44;
	ld.global.f64 	%fd45, [%rd1+16];
	ld.global.f64 	%fd46, [%rd20];
	fma.rn.f64 	%fd47, %fd45, %fd46, %fd44;
	st.global.f64 	[%rd30], %fd47;
	mul.wide.u32 	%rd31, %r75, 8;
	add.s64 	%rd32, %rd3, %rd31;
	ld.global.f64 	%fd48, [%rd32];
	mul.f64 	%fd49, %fd1, %fd48;
	add.s64 	%rd33, %rd2, %rd31;
	st.global.f64 	[%rd33], %fd49;
	ld.global.f64 	%fd50, [%rd1];
	ld.global.f64 	%fd51, [%rd30];
	fma.rn.f64 	%fd52, %fd50, %fd51, %fd49;
	st.global.f64 	[%rd33], %fd52;
	ld.global.f64 	%fd53, [%rd1+8];
	ld.global.f64 	%fd54, [%rd27];
	fma.rn.f64 	%fd55, %fd53, %fd54, %fd52;
	st.global.f64 	[%rd33], %fd55;
	ld.global.f64 	%fd56, [%rd1+16];
	ld.global.f64 	%fd57, [%rd18];
	fma.rn.f64 	%fd58, %fd56, %fd57, %fd55;
	st.global.f64 	[%rd33], %fd58;
	add.s32 	%r79, %r79, 4;
	add.s32 	%r78, %r78, 4;
	shl.b32 	%r51, %r35, 2;
	sub.s32 	%r77, %r77, %r51;
	sub.s32 	%r76, %r76, %r51;
	sub.s32 	%r75, %r75, %r51;
	sub.s32 	%r74, %r74, %r51;
	sub.s32 	%r73, %r73, %r51;
	sub.s32 	%r72, %r72, %r51;
	sub.s32 	%r71, %r71, %r51;
	setp.ne.s32 	%p4, %r79, -4;
	@%p4 bra 	$L__BB2_4;
	add.s32 	%r81, %r78, -1;
$L__BB2_6:
	and.b32  	%r31, %r34, 3;
	setp.eq.s32 	%p5, %r31, 0;
	@%p5 bra 	$L__BB2_11;
	setp.eq.s32 	%p6, %r31, 1;
	@%p6 bra 	$L__BB2_9;
	mul.lo.s32 	%r52, %r81, %r35;
	sub.s32 	%r53, %r2, %r52;
	mul.wide.u32 	%rd34, %r53, 8;
	add.s64 	%rd35, %rd3, %rd34;
	ld.global.f64 	%fd59, [%rd35];
	mul.f64 	%fd60, %fd1, %fd59;
	add.s64 	%rd36, %rd2, %rd34;
	st.global.f64 	[%rd36], %fd60;
	ld.global.f64 	%fd61, [%rd1];
	sub.s32 	%r54, %r52, %r35;
	sub.s32 	%r55, %r2, %r54;
	mul.wide.u32 	%rd37, %r55, 8;
	add.s64 	%rd38, %rd2, %rd37;
	ld.global.f64 	%fd62, [%rd38];
	fma.rn.f64 	%fd63, %fd61, %fd62, %fd60;
	st.global.f64 	[%rd36], %fd63;
	ld.global.f64 	%fd64, [%rd1+8];
	sub.s32 	%r56, %r54, %r35;
	sub.s32 	%r57, %r2, %r56;
	mul.wide.u32 	%rd39, %r57, 8;
	add.s64 	%rd40, %rd2, %rd39;
	ld.global.f64 	%fd65, [%rd40];
	fma.rn.f64 	%fd66, %fd64, %fd65, %fd63;
	st.global.f64 	[%rd36], %fd66;
	ld.global.f64 	%fd67, [%rd1+16];
	sub.s32 	%r58, %r35, %r56;
	add.s32 	%r59, %r58, %r2;
	mul.wide.u32 	%rd41, %r59, 8;
	add.s64 	%rd42, %rd2, %rd41;
	ld.global.f64 	%fd68, [%rd42];
	fma.rn.f64 	%fd69, %fd67, %fd68, %fd66;
	st.global.f64 	[%rd36], %fd69;
	not.b32 	%r60, %r81;
	mad.lo.s32 	%r61, %r35, %r60, %r2;
	mul.wide.u32 	%rd43, %r61, 8;
	add.s64 	%rd44, %rd3, %rd43;
	ld.global.f64 	%fd70, [%rd44];
	mul.f64 	%fd71, %fd1, %fd70;
	add.s64 	%rd45, %rd2, %rd43;
	st.global.f64 	[%rd45], %fd71;
	ld.global.f64 	%fd72, [%rd1];
	ld.global.f64 	%fd73, [%rd36];
	fma.rn.f64 	%fd74, %fd72, %fd73, %fd71;
	st.global.f64 	[%rd45], %fd74;
	ld.global.f64 	%fd75, [%rd1+8];
	ld.global.f64 	%fd76, [%rd38];
	fma.rn.f64 	%fd77, %fd75, %fd76, %fd74;
	st.global.f64 	[%rd45], %fd77;
	ld.global.f64 	%fd78, [%rd1+16];
	ld.global.f64 	%fd79, [%rd40];
	fma.rn.f64 	%fd80, %fd78, %fd79, %fd77;
	st.global.f64 	[%rd45], %fd80;
	add.s32 	%r81, %r81, 2;
$L__BB2_9:
	and.b32  	%r62, %r34, 1;
	setp.eq.b32 	%p7, %r62, 1;
	not.pred 	%p8, %p7;
	@%p8 bra 	$L__BB2_11;
	mul.lo.s32 	%r63, %r81, %r35;
	sub.s32 	%r64, %r2, %r63;
	mul.wide.u32 	%rd46, %r64, 8;
	add.s64 	%rd47, %rd3, %rd46;
	ld.global.f64 	%fd81, [%rd47];
	mul.f64 	%fd82, %fd1, %fd81;
	add.s64 	%rd48, %rd2, %rd46;
	st.global.f64 	[%rd48], %fd82;
	ld.global.f64 	%fd83, [%rd1];
	sub.s32 	%r65, %r63, %r35;
	sub.s32 	%r66, %r2, %r65;
	mul.wide.u32 	%rd49, %r66, 8;
	add.s64 	%rd50, %rd2, %rd49;
	ld.global.f64 	%fd84, [%rd50];
	fma.rn.f64 	%fd85, %fd83, %fd84, %fd82;
	st.global.f64 	[%rd48], %fd85;
	ld.global.f64 	%fd86, [%rd1+8];
	sub.s32 	%r67, %r65, %r35;
	sub.s32 	%r68, %r2, %r67;
	mul.wide.u32 	%rd51, %r68, 8;
	add.s64 	%rd52, %rd2, %rd51;
	ld.global.f64 	%fd87, [%rd52];
	fma.rn.f64 	%fd88, %fd86, %fd87, %fd85;
	st.global.f64 	[%rd48], %fd88;
	ld.global.f64 	%fd89, [%rd1+16];
	sub.s32 	%r69, %r35, %r67;
	add.s32 	%r70, %r69, %r2;
	mul.wide.u32 	%rd53, %r70, 8;
	add.s64 	%rd54, %rd2, %rd53;
	ld.global.f64 	%fd90, [%rd54];
	fma.rn.f64 	%fd91, %fd89, %fd90, %fd88;
	st.global.f64 	[%rd48], %fd91;
$L__BB2_11:
	ret;

}


// ===== COMPILED SASS (sm_100) =====

	.target	sm_100

	.elftype	@"ET_EXEC"


//--------------------- .note.nv.tkinfo           --------------------------
	.section	.note.nv.tkinfo,"",@"SHT_NOTE"
	.sectionflags	@"SHF_NOTE_NV_TKINFO"
	.tkinfo
        /*0018*/ 	.word	0x00000002
        /*0030*/ 	.string	""
        /*0030*/ 	.string	"ptxas"
        /*0030*/ 	.string	"Cuda compilation tools, release 13.0, V13.0.88"
        /*0030*/ 	.string	"Build cuda_13.0.r13.0/compiler.36424714_0"
        /*0030*/ 	.string	"-arch sm_100 -m 64 "



//--------------------- .note.nv.cuinfo           --------------------------
	.section	.note.nv.cuinfo,"",@"SHT_NOTE"
	.sectionflags	@"SHF_NOTE_NV_CUINFO"
        /*0018*/ 	.short	0x0002
        /*001a*/ 	.short	0x0064
        /*001c*/ 	.short	0x0082
	.zero		2


//--------------------- .nv.info                  --------------------------
	.section	.nv.info,"",@"SHT_CUDA_INFO"
	.align	4


	//----- nvinfo : EIATTR_REGCOUNT
	.align		4
        /*0000*/ 	.byte	0x04, 0x2f
        /*0002*/ 	.short	(.L_1 - .L_0)
	.align		4
.L_0:
        /*0004*/ 	.word	index@(_Z18transposeCoalescedPdPKdii)
        /*0008*/ 	.word	0x0000001e


	//----- nvinfo : EIATTR_FRAME_SIZE
	.align		4
.L_1:
        /*000c*/ 	.byte	0x04, 0x11
        /*000e*/ 	.short	(.L_3 - .L_2)
	.align		4
.L_2:
        /*0010*/ 	.word	index@(_Z18transposeCoalescedPdPKdii)
        /*0014*/ 	.word	0x00000000


	//----- nvinfo : EIATTR_REGCOUNT
	.align		4
.L_3:
        /*0018*/ 	.byte	0x04, 0x2f
        /*001a*/ 	.short	(.L_5 - .L_4)
	.align		4
.L_4:
        /*001c*/ 	.word	index@(_Z22cuconvolve_youngCausalPdS_iidS_)
        /*0020*/ 	.word	0x00000028


	//----- nvinfo : EIATTR_FRAME_SIZE
	.align		4
.L_5:
        /*0024*/ 	.byte	0x04, 0x11
        /*0026*/ 	.short	(.L_7 - .L_6)
	.align		4
.L_6:
        /*0028*/ 	.word	index@(_Z22cuconvolve_youngCausalPdS_iidS_)
        /*002c*/ 	.word	0x00000000


	//----- nvinfo : EIATTR_REGCOUNT
	.align		4
.L_7:
        /*0030*/ 	.byte	0x04, 0x2f
        /*0032*/ 	.short	(.L_9 - .L_8)
	.align		4
.L_8:
        /*0034*/ 	.word	index@(_Z26cuconvolve_youngAnticausalPdS_iidS_)
        /*0038*/ 	.word	0x00000028


	//----- nvinfo : EIATTR_FRAME_SIZE
	.align		4
.L_9:
        /*003c*/ 	.byte	0x04, 0x11
        /*003e*/ 	.short	(.L_11 - .L_10)
	.align		4
.L_10:
        /*0040*/ 	.word	index@(_Z26cuconvolve_youngAnticausalPdS_iidS_)
        /*0044*/ 	.word	0x00000000


	//----- nvinfo : EIATTR_MIN_STACK_SIZE
	.align		4
.L_11:
        /*0048*/ 	.byte	0x04, 0x12
        /*004a*/ 	.short	(.L_13 - .L_12)
	.align		4
.L_12:
        /*004c*/ 	.word	index@(_Z26cuconvolve_youngAnticausalPdS_iidS_)
        /*0050*/ 	.word	0x00000000


	//----- nvinfo : EIATTR_MIN_STACK_SIZE
	.align		4
.L_13:
        /*0054*/ 	.byte	0x04, 0x12
        /*0056*/ 	.short	(.L_15 - .L_14)
	.align		4
.L_14:
        /*0058*/ 	.word	index@(_Z22cuconvolve_youngCausalPdS_iidS_)
        /*005c*/ 	.word	0x00000000


	//----- nvinfo : EIATTR_MIN_STACK_SIZE
	.align		4
.L_15:
        /*0060*/ 	.byte	0x04, 0x12
        /*0062*/ 	.short	(.L_17 - .L_16)
	.align		4
.L_16:
        /*0064*/ 	.word	index@(_Z18transposeCoalescedPdPKdii)
        /*0068*/ 	.word	0x00000000
.L_17:


//--------------------- .nv.compat                --------------------------
	.section	.nv.compat,"",@"SHT_CUDA_COMPAT_INFO"
	.align	4
        /*0000*/ 	.byte	0x02, 0x09, 0x00, 0x00, 0x02, 0x02, 0x01, 0x00, 0x02, 0x05, 0x05, 0x00, 0x03, 0x07, 0x01, 0x01
        /*0010*/ 	.byte	0x02, 0x03, 0x00, 0x00, 0x02, 0x06, 0x01, 0x00, 0x04, 0x0b, 0x08, 0x00, 0x01, 0x00, 0x00, 0x00
        /*0020*/ 	.byte	0x00, 0x00, 0x00, 0x00


//--------------------- .nv.info._Z26cuconvolve_youngAnticausalPdS_iidS_ --------------------------
	.section	.nv.info._Z26cuconvolve_youngAnticausalPdS_iidS_,"",@"SHT_CUDA_INFO"
	.sectionflags	@""
	.align	4


	//----- nvinfo : EIATTR_CUDA_API_VERSION
	.align		4
        /*0000*/ 	.byte	0x04, 0x37
        /*0002*/ 	.short	(.L_19 - .L_18)
.L_18:
        /*0004*/ 	.word	0x00000082


	//----- nvinfo : EIATTR_KPARAM_INFO
	.align		4
.L_19:
        /*0008*/ 	.byte	0x04, 0x17
        /*000a*/ 	.short	(.L_21 - .L_20)
.L_20:
        /*000c*/ 	.word	0x00000000
        /*0010*/ 	.short	0x0005
        /*0012*/ 	.short	0x0020
        /*0014*/ 	.byte	0x00, 0xf5, 0x21, 0x00


	//----- nvinfo : EIATTR_KPARAM_INFO
	.align		4
.L_21:
        /*0018*/ 	.byte	0x04, 0x17
        /*001a*/ 	.short	(.L_23 - .L_22)
.L_22:
        /*001c*/ 	.word	0x00000000
        /*0020*/ 	.short	0x0004
        /*0022*/ 	.short	0x0018
        /*0024*/ 	.byte	0x00, 0xf0, 0x21, 0x00


	//----- nvinfo : EIATTR_KPARAM_INFO
	.align		4
.L_23:
        /*0028*/ 	.byte	0x04, 0x17
        /*002a*/ 	.short	(.L_25 - .L_24)
.L_24:
        /*002c*/ 	.word	0x00000000
        /*0030*/ 	.short	0x0003
        /*0032*/ 	.short	0x0014
        /*0034*/ 	.byte	0x00, 0xf0, 0x11, 0x00


	//----- nvinfo : EIATTR_KPARAM_INFO
	.align		4
.L_25:
        /*0038*/ 	.byte	0x04, 0x17
        /*003a*/ 	.short	(.L_27 - .L_26)
.L_26:
        /*003c*/ 	.word	0x00000000
        /*0040*/ 	.short	0x0002
        /*0042*/ 	.short	0x0010
        /*0044*/ 	.byte	0x00, 0xf0, 0x11, 0x00


	//----- nvinfo : EIATTR_KPARAM_INFO
	.align		4
.L_27:
        /*0048*/ 	.byte	0x04, 0x17
        /*004a*/ 	.short	(.L_29 - .L_28)
.L_28:
        /*004c*/ 	.word	0x00000000
        /*0050*/ 	.short	0x0001
        /*0052*/ 	.short	0x0008
        /*0054*/ 	.byte	0x00, 0xf5, 0x21, 0x00


	//----- nvinfo : EIATTR_KPARAM_INFO
	.align		4
.L_29:
        /*0058*/ 	.byte	0x04, 0x17
        /*005a*/ 	.short	(.L_31 - .L_30)
.L_30:
        /*005c*/ 	.word	0x00000000
        /*0060*/ 	.short	0x0000
        /*0062*/ 	.short	0x0000
        /*0064*/ 	.byte	0x00, 0xf5, 0x21, 0x00


	//----- nvinfo : EIATTR_SPARSE_MMA_MASK
	.align		4
.L_31:
        /*0068*/ 	.byte	0x03, 0x50
        /*006a*/ 	.short	0x0000


	//----- nvinfo : EIATTR_MAXREG_COUNT
	.align		4
        /*006c*/ 	.byte	0x03, 0x1b
        /*006e*/ 	.short	0x00ff


	//----- nvinfo : EIATTR_MERCURY_ISA_VERSION
	.align		4
        /*0070*/ 	.byte	0x03, 0x5f
        /*0072*/ 	.short	0x0101


	//----- nvinfo : EIATTR_VRC_CTA_INIT_COUNT
	.align		4
        /*0074*/ 	.byte	0x02, 0x4a
	.zero		1
	.zero		1


	//----- nvinfo : EIATTR_EXIT_INSTR_OFFSETS
	.align		4
        /*0078*/ 	.byte	0x04, 0x1c
        /*007a*/ 	.short	(.L_33 - .L_32)


	//   ....[0]....
.L_32:
        /*007c*/ 	.word	0x00000070


	//   ....[1]....
        /*0080*/ 	.word	0x000002a0


	//   ....[2]....
        /*0084*/ 	.word	0x00000940


	//   ....[3]....
        /*0088*/ 	.word	0x00000c80


	//   ....[4]....
        /*008c*/ 	.word	0x00000e40


	//----- nvinfo : EIATTR_CBANK_PARAM_SIZE
	.align		4
.L_33:
        /*0090*/ 	.byte	0x03, 0x19
        /*0092*/ 	.short	0x0028


	//----- nvinfo : EIATTR_PARAM_CBANK
	.align		4
        /*0094*/ 	.byte	0x04, 0x0a
        /*0096*/ 	.short	(.L_35 - .L_34)
	.align		4
.L_34:
        /*0098*/ 	.word	index@(.nv.constant0._Z26cuconvolve_youngAnticausalPdS_iidS_)
        /*009c*/ 	.short	0x0380
        /*009e*/ 	.short	0x0028


	//----- nvinfo : EIATTR_SW_WAR
	.align		4
.L_35:
        /*00a0*/ 	.byte	0x04, 0x36
        /*00a2*/ 	.short	(.L_37 - .L_36)
.L_36:
        /*00a4*/ 	.word	0x00000008
.L_37:


//--------------------- .nv.info._Z22cuconvolve_youngCausalPdS_iidS_ --------------------------
	.section	.nv.info._Z22cuconvolve_youngCausalPdS_iidS_,"",@"SHT_CUDA_INFO"
	.sectionflags	@""
	.align	4


	//----- nvinfo : EIATTR_CUDA_API_VERSION
	.align		4
        /*0000*/ 	.byte	0x04, 0x37
        /*0002*/ 	.short	(.L_39 - .L_38)
.L_38:
        /*0004*/ 	.word	0x00000082


	//----- nvinfo : EIATTR_KPARAM_INFO
	.align		4
.L_39:
        /*0008*/ 	.byte	0x04, 0x17
        /*000a*/ 	.short	(.L_41 - .L_40)
.L_40:
        /*000c*/ 	.word	0x00000000
        /*0010*/ 	.short	0x0005
        /*0012*/ 	.short	0x0020
        /*0014*/ 	.byte	0x00, 0xf5, 0x21, 0x00


	//----- nvinfo : EIATTR_KPARAM_INFO
	.align		4
.L_41:
        /*0018*/ 	.byte	0x04, 0x17
        /*001a*/ 	.short	(.L_43 - .L_42)
.L_42:
        /*001c*/ 	.word	0x00000000
        /*0020*/ 	.short	0x0004
        /*0022*/ 	.short	0x0018
        /*0024*/ 	.byte	0x00, 0xf0, 0x21, 0x00


	//----- nvinfo : EIATTR_KPARAM_INFO
	.align		4
.L_43:
        /*0028*/ 	.byte	0x04, 0x17
        /*002a*/ 	.short	(.L_45 - .L_44)
.L_44:
        /*002c*/ 	.word	0x00000000
        /*0030*/ 	.short	0x0003
        /*0032*/ 	.short	0x0014
        /*0034*/ 	.byte	0x00, 0xf0, 0x11, 0x00


	//----- nvinfo : EIATTR_KPARAM_INFO
	.align		4
.L_45:
        /*0038*/ 	.byte	0x04, 0x17
        /*003a*/ 	.short	(.L_47 - .L_46)
.L_46:
        /*003c*/ 	.word	0x00000000
        /*0040*/ 	.short	0x0002
        /*0042*/ 	.short	0x0010
        /*0044*/ 	.byte	0x00, 0xf0, 0x11, 0x00


	//----- nvinfo : EIATTR_KPARAM_INFO
	.align		4
.L_47:
        /*0048*/ 	.byte	0x04, 0x17
        /*004a*/ 	.short	(.L_49 - .L_48)
.L_48:
        /*004c*/ 	.word	0x00000000
        /*0050*/ 	.short	0x0001
        /*0052*/ 	.short	0x0008
        /*0054*/ 	.byte	0x00, 0xf5, 0x21, 0x00


	//----- nvinfo : EIATTR_KPARAM_INFO
	.align		4
.L_49:
        /*0058*/ 	.byte	0x04, 0x17
        /*005a*/ 	.short	(.L_51 - .L_50)
.L_50:
        /*005c*/ 	.word	0x00000000
        /*0060*/ 	.short	0x0000
        /*0062*/ 	.short	0x0000
        /*0064*/ 	.byte	0x00, 0xf5, 0x21, 0x00


	//----- nvinfo : EIATTR_SPARSE_MMA_MASK
	.align		4
.L_51:
        /*0068*/ 	.byte	0x03, 0x50
        /*006a*/ 	.short	0x0000


	//----- nvinfo : EIATTR_MAXREG_COUNT
	.align		4
        /*006c*/ 	.byte	0x03, 0x1b
        /*006e*/ 	.short	0x00ff


	//----- nvinfo : EIATTR_MERCURY_ISA_VERSION
	.align		4
        /*0070*/ 	.byte	0x03, 0x5f
        /*0072*/ 	.short	0x0101


	//----- nvinfo : EIATTR_VRC_CTA_INIT_COUNT
	.align		4
        /*0074*/ 	.byte	0x02, 0x4a
	.zero		1
	.zero		1


	//----- nvinfo : EIATTR_EXIT_INSTR_OFFSETS
	.align		4
        /*0078*/ 	.byte	0x04, 0x1c
        /*007a*/ 	.short	(.L_53 - .L_52)


	//   ....[0]....
.L_52:
        /*007c*/ 	.word	0x00000080


	//   ....[1]....
        /*0080*/ 	.word	0x00000270


	//   ....[2]....
        /*0084*/ 	.word	0x00000890


	//   ....[3]....
        /*0088*/ 	.word	0x00000b80


	//   ....[4]....
        /*008c*/ 	.word	0x00000d10


	//----- nvinfo : EIATTR_CBANK_PARAM_SIZE
	.align		4
.L_53:
        /*0090*/ 	.byte	0x03, 0x19
        /*0092*/ 	.short	0x0028


	//----- nvinfo : EIATTR_PARAM_CBANK
	.align		4
        /*0094*/ 	.byte	0x04, 0x0a
        /*0096*/ 	.short	(.L_55 - .L_54)
	.align		4
.L_54:
        /*0098*/ 	.word	index@(.nv.constant0._Z22cuconvolve_youngCausalPdS_iidS_)
        /*009c*/ 	.short	0x0380
        /*009e*/ 	.short	0x0028


	//----- nvinfo : EIATTR_SW_WAR
	.align		4
.L_55:
        /*00a0*/ 	.byte	0x04, 0x36
        /*00a2*/ 	.short	(.L_57 - .L_56)
.L_56:
        /*00a4*/ 	.word	0x00000008
.L_57:


//--------------------- .nv.info._Z18transposeCoalescedPdPKdii --------------------------
	.section	.nv.info._Z18transposeCoalescedPdPKdii,"",@"SHT_CUDA_INFO"
	.sectionflags	@""
	.align	4


	//----- nvinfo : EIATTR_CUDA_API_VERSION
	.align		4
        /*0000*/ 	.byte	0x04, 0x37
        /*0002*/ 	.short	(.L_59 - .L_58)
.L_58:
        /*0004*/ 	.word	0x00000082


	//----- nvinfo : EIATTR_KPARAM_INFO
	.align		4
.L_59:
        /*0008*/ 	.byte	0x04, 0x17
        /*000a*/ 	.short	(.L_61 - .L_60)
.L_60:
        /*000c*/ 	.word	0x00000000
        /*0010*/ 	.short	0x0003
        /*0012*/ 	.short	0x0014
        /*0014*/ 	.byte	0x00, 0xf0, 0x11, 0x00


	//----- nvinfo : EIATTR_KPARAM_INFO
	.align		4
.L_61:
        /*0018*/ 	.byte	0x04, 0x17
        /*001a*/ 	.short	(.L_63 - .L_62)
.L_62:
        /*001c*/ 	.word	0x00000000
        /*0020*/ 	.short	0x0002
        /*0022*/ 	.short	0x0010
        /*0024*/ 	.byte	0x00, 0xf0, 0x11, 0x00


	//----- nvinfo : EIATTR_KPARAM_INFO
	.align		4
.L_63:
        /*0028*/ 	.byte	0x04, 0x17
        /*002a*/ 	.short	(.L_65 - .L_64)
.L_64:
        /*002c*/ 	.word	0x00000000
        /*0030*/ 	.short	0x0001
        /*0032*/ 	.short	0x0008
        /*0034*/ 	.byte	0x00, 0xf5, 0x21, 0x00


	//----- nvinfo : EIATTR_KPARAM_INFO
	.align		4
.L_65:
        /*0038*/ 	.byte	0x04, 0x17
        /*003a*/ 	.short	(.L_67 - .L_66)
.L_66:
        /*003c*/ 	.word	0x00000000
        /*0040*/ 	.short	0x0000
        /*0042*/ 	.short	0x0000
        /*0044*/ 	.byte	0x00, 0xf5, 0x21, 0x00


	//----- nvinfo : EIATTR_SPARSE_MMA_MASK
	.align		4
.L_67:
        /*0048*/ 	.byte	0x03, 0x50
        /*004a*/ 	.short	0x0000


	//----- nvinfo : EIATTR_MAXREG_COUNT
	.align		4
        /*004c*/ 	.byte	0x03, 0x1b
        /*004e*/ 	.short	0x00ff


	//----- nvinfo : EIATTR_NUM_BARRIERS
	.align		4
        /*0050*/ 	.byte	0x02, 0x4c
        /*0052*/ 	.byte	0x01
	.zero		1


	//----- nvinfo : EIATTR_MERCURY_ISA_VERSION
	.align		4
        /*0054*/ 	.byte	0x03, 0x5f
        /*0056*/ 	.short	0x0101


	//----- nvinfo : EIATTR_VRC_CTA_INIT_COUNT
	.align		4
        /*0058*/ 	.byte	0x02, 0x4a
	.zero		1
	.zero		1


	//----- nvinfo : EIATTR_EXIT_INSTR_OFFSETS
	.align		4
        /*005c*/ 	.byte	0x04, 0x1c
        /*005e*/ 	.short	(.L_69 - .L_68)


	//   ....[0]....
.L_68:
        /*0060*/ 	.word	0x000004d0


	//   ....[1]....
        /*0064*/ 	.word	0x00000850


	//   ....[2]....
        /*0068*/ 	.word	0x000008a0


	//----- nvinfo : EIATTR_CRS_STACK_SIZE
	.align		4
.L_69:
        /*006c*/ 	.byte	0x04, 0x1e
        /*006e*/ 	.short	(.L_71 - .L_70)
.L_70:
        /*0070*/ 	.word	0x00000000


	//----- nvinfo : EIATTR_CBANK_PARAM_SIZE
	.align		4
.L_71:
        /*0074*/ 	.byte	0x03, 0x19
        /*0076*/ 	.short	0x0018


	//----- nvinfo : EIATTR_PARAM_CBANK
	.align		4
        /*0078*/ 	.byte	0x04, 0x0a
        /*007a*/ 	.short	(.L_73 - .L_72)
	.align		4
.L_72:
        /*007c*/ 	.word	index@(.nv.constant0._Z18transposeCoalescedPdPKdii)
        /*0080*/ 	.short	0x0380
        /*0082*/ 	.short	0x0018


	//----- nvinfo : EIATTR_SW_WAR
	.align		4
.L_73:
        /*0084*/ 	.byte	0x04, 0x36
        /*0086*/ 	.short	(.L_75 - .L_74)
.L_74:
        /*0088*/ 	.word	0x00000008
.L_75:


//--------------------- .nv.callgraph             --------------------------
	.section	.nv.callgraph,"",@"SHT_CUDA_CALLGRAPH"
	.align	4
	.sectionentsize	8
	.align		4
        /*0000*/ 	.word	0x00000000
	.align		4
        /*0004*/ 	.word	0xffffffff
	.align		4
        /*0008*/ 	.word	0x00000000
	.align		4
        /*000c*/ 	.word	0xfffffffe
	.align		4
        /*0010*/ 	.word	0x00000000
	.align		4
        /*0014*/ 	.word	0xfffffffd
	.align		4
        /*0018*/ 	.word	0x00000000
	.align		4
        /*001c*/ 	.word	0xfffffffc


//--------------------- .text._Z26cuconvolve_youngAnticausalPdS_iidS_ --------------------------
	.section	.text._Z26cuconvolve_youngAnticausalPdS_iidS_,"ax",@progbits
	.align	128
        .global         _Z26cuconvolve_youngAnticausalPdS_iidS_
        .type           _Z26cuconvolve_youngAnticausalPdS_iidS_,@function
        .size           _Z26cuconvolve_youngAnticausalPdS_iidS_,(.L_x_19 - _Z26cuconvolve_youngAnticausalPdS_iidS_)
        .other          _Z26cuconvolve_youngAnticausalPdS_iidS_,@"STO_CUDA_ENTRY STV_DEFAULT"
_Z26cuconvolve_youngAnticausalPdS_iidS_:
.text._Z26cuconvolve_youngAnticausalPdS_iidS_:
[----:B------:R-:W-:Y:S01]  /*0000*/  LDC R1, c[0x0][0x37c] ;  /* 0x0000df00ff017b82 */ /* 0x000fe20000000800 */
[----:B------:R-:W0:Y:S07]  /*0010*/  S2R R7, SR_TID.X ;  /* 0x0000000000077919 */ /* 0x000e2e0000002100 */
[----:B------:R-:W0:Y:S08]  /*0020*/  S2UR UR4, SR_CTAID.X ;  /* 0x00000000000479c3 */ /* 0x000e300000002500 */
[----:B------:R-:W0:Y:S08]  /*0030*/  LDC R2, c[0x0][0x360] ;  /* 0x0000d800ff027b82 */ /* 0x000e300000000800 */
[----:B------:R-:W1:Y:S01]  /*0040*/  LDC R0, c[0x0][0x394] ;  /* 0x0000e500ff007b82 */ /* 0x000e620000000800 */
[----:B0-----:R-:W-:-:S05]  /*0050*/  IMAD R7, R2, UR4, R7 ;  /* 0x0000000402077c24 */ /* 0x001fca000f8e0207 */
[----:B-1----:R-:W-:-:S13]  /*0060*/  ISETP.GE.U32.AND P0, PT, R7, R0, PT ;  /* 0x000000000700720c */ /* 0x002fda0003f06070 */
[----:B------:R-:W-:Y:S05]  /*0070*/  @P0 EXIT ;  /* 0x000000000000094d */ /* 0x000fea0003800000 */
[----:B------:R-:W0:Y:S01]  /*0080*/  LDC R2, c[0x0][0x390] ;  /* 0x0000e400ff027b82 */ /* 0x000e220000000800 */
[----:B------:R-:W1:Y:S01]  /*0090*/  LDCU.64 UR4, c[0x0][0x358] ;  /* 0x00006b00ff0477ac */ /* 0x000e620008000a00 */
[----:B------:R-:W2:Y:S06]  /*00a0*/  LDCU.64 UR6, c[0x0][0x398] ;  /* 0x00007300ff0677ac */ /* 0x000eac0008000a00 */
[----:B------:R-:W3:Y:S08]  /*00b0*/  LDC.64 R14, c[0x0][0x380] ;  /* 0x0000e000ff0e7b82 */ /* 0x000ef00000000a00 */
[----:B------:R-:W4:Y:S01]  /*00c0*/  LDC.64 R12, c[0x0][0x388] ;  /* 0x0000e200ff0c7b82 */ /* 0x000f220000000a00 */
[----:B0-----:R-:W-:-:S05]  /*00d0*/  IADD3 R3, PT, PT, R2, -0x1, RZ ;  /* 0xffffffff02037810 */ /* 0x001fca0007ffe0ff */
[----:B------:R-:W-:-:S04]  /*00e0*/  IMAD R3, R3, R0, R7 ;  /* 0x0000000003037224 */ /* 0x000fc800078e0207 */
[----:B---3--:R-:W-:-:S06]  /*00f0*/  IMAD.WIDE.U32 R4, R3, 0x8, R14 ;  /* 0x0000000803047825 */ /* 0x008fcc00078e000e */
[----:B-1----:R-:W2:Y:S01]  /*0100*/  LDG.E.64 R4, desc[UR4][R4.64] ;  /* 0x0000000404047981 */ /* 0x002ea2000c1e1b00 */
[----:B------:R-:W0:Y:S01]  /*0110*/  LDC.64 R10, c[0x0][0x3a0] ;  /* 0x0000e800ff0a7b82 */ /* 0x000e220000000a00 */
[C---:B----4-:R-:W-:Y:S01]  /*0120*/  IMAD.WIDE.U32 R16, R3.reuse, 0x8, R12 ;  /* 0x0000000803107825 */ /* 0x050fe200078e000c */
[----:B------:R-:W-:-:S05]  /*0130*/  IADD3 R23, PT, PT, R3, -R0, RZ ;  /* 0x8000000003177210 */ /* 0x000fca0007ffe0ff */
[----:B------:R-:W-:Y:S01]  /*0140*/  IMAD.WIDE.U32 R18, R23, 0x8, R14 ;  /* 0x0000000817127825 */ /* 0x000fe200078e000e */
[----:B--2---:R-:W-:-:S07]  /*0150*/  DMUL R8, R4, UR6 ;  /* 0x0000000604087c28 */ /* 0x004fce0008000000 */
[----:B------:R1:W-:Y:S04]  /*0160*/  STG.E.64 desc[UR4][R16.64], R8 ;  /* 0x0000000810007986 */ /* 0x0003e8000c101b04 */
[----:B0-----:R-:W2:Y:S04]  /*0170*/  LDG.E.64 R20, desc[UR4][R10.64] ;  /* 0x000000040a147981 */ /* 0x001ea8000c1e1b00 */
[----:B------:R-:W3:Y:S01]  /*0180*/  LDG.E.64 R18, desc[UR4][R18.64] ;  /* 0x0000000412127981 */ /* 0x000ee2000c1e1b00 */
[----:B------:R-:W-:-:S04]  /*0190*/  IADD3 R6, PT, PT, -R0, RZ, RZ ;  /* 0x000000ff00067210 */ /* 0x000fc80007ffe1ff */
[----:B------:R-:W-:Y:S01]  /*01a0*/  LEA R29, R6, R3, 0x1 ;  /* 0x00000003061d7211 */ /* 0x000fe200078e08ff */
[----:B--2---:R-:W-:Y:S01]  /*01b0*/  DMUL R4, R8, R20 ;  /* 0x0000001408047228 */ /* 0x004fe20000000000 */
[----:B------:R-:W-:-:S07]  /*01c0*/  IMAD.WIDE.U32 R20, R23, 0x8, R12 ;  /* 0x0000000817147825 */ /* 0x000fce00078e000c */
[----:B---3--:R-:W-:-:S07]  /*01d0*/  DFMA R4, R18, UR6, R4 ;  /* 0x0000000612047c2b */ /* 0x008fce0008000004 */
[----:B------:R0:W-:Y:S04]  /*01e0*/  STG.E.64 desc[UR4][R20.64], R4 ;  /* 0x0000000414007986 */ /* 0x0001e8000c101b04 */
[----:B------:R-:W2:Y:S04]  /*01f0*/  LDG.E.64 R26, desc[UR4][R16.64] ;  /* 0x00000004101a7981 */ /* 0x000ea8000c1e1b00 */
[----:B------:R-:W2:Y:S01]  /*0200*/  LDG.E.64 R24, desc[UR4][R10.64+0x8] ;  /* 0x000008040a187981 */ /* 0x000ea2000c1e1b00 */
[----:B-1----:R-:W-:-:S03]  /*0210*/  IMAD.WIDE.U32 R8, R29, 0x8, R14 ;  /* 0x000000081d087825 */ /* 0x002fc600078e000e */
[----:B------:R-:W3:Y:S04]  /*0220*/  LDG.E.64 R22, desc[UR4][R10.64] ;  /* 0x000000040a167981 */ /* 0x000ee8000c1e1b00 */
[----:B------:R-:W4:Y:S01]  /*0230*/  LDG.E.64 R8, desc[UR4][R8.64] ;  /* 0x0000000408087981 */ /* 0x000f22000c1e1b00 */
[----:B------:R-:W-:Y:S01]  /*0240*/  ISETP.GE.AND P0, PT, R2, 0x5, PT ;  /* 0x000000050200780c */ /* 0x000fe20003f06270 */
[----:B--2---:R-:W-:-:S08]  /*0250*/  DMUL R24, R24, R26 ;  /* 0x0000001a18187228 */ /* 0x004fd00000000000 */
[----:B---3--:R-:W-:Y:S01]  /*0260*/  DFMA R22, R4, R22, R24 ;  /* 0x000000160416722b */ /* 0x008fe20000000018 */
[----:B0-----:R-:W-:-:S07]  /*0270*/  IMAD.WIDE.U32 R4, R29, 0x8, R12 ;  /* 0x000000081d047825 */ /* 0x001fce00078e000c */
[----:B----4-:R-:W-:-:S07]  /*0280*/  DFMA R22, R8, UR6, R22 ;  /* 0x0000000608167c2b */ /* 0x010fce0008000016 */
[----:B------:R0:W-:Y:S01]  /*0290*/  STG.E.64 desc[UR4][R4.64], R22 ;  /* 0x0000001604007986 */ /* 0x0001e2000c101b04 */
[----:B------:R-:W-:Y:S05]  /*02a0*/  @!P0 EXIT ;  /* 0x000000000000894d */ /* 0x000fea0003800000 */
[----:B------:R-:W-:Y:S02]  /*02b0*/  IADD3 R31, PT, PT, R2, -0x5, RZ ;  /* 0xfffffffb021f7810 */ /* 0x000fe40007ffe0ff */
[----:B------:R-:W-:Y:S02]  /*02c0*/  MOV R9, 0x3 ;  /* 0x0000000300097802 */ /* 0x000fe40000000f00 */
[----:B------:R-:W-:-:S13]  /*02d0*/  ISETP.GE.U32.AND P0, PT, R31, 0x3, PT ;  /* 0x000000031f00780c */ /* 0x000fda0003f06070 */
[----:B------:R-:W-:Y:S05]  /*02e0*/  @!P0 BRA `(.L_x_0) ;  /* 0x0000000400908947 */ /* 0x000fea0003800000 */
[C---:B0-----:R-:W-:Y:S01]  /*02f0*/  IADD3 R4, PT, PT, R2.reuse, -0x3, RZ ;  /* 0xfffffffd02047810 */ /* 0x041fe20007ffe0ff */
[-CC-:B------:R-:W-:Y:S01]  /*0300*/  IMAD R31, R31, R0.reuse, R7.reuse ;  /* 0x000000001f1f7224 */ /* 0x180fe200078e0207 */
[C---:B------:R-:W-:Y:S02]  /*0310*/  IADD3 R5, PT, PT, R2.reuse, -0x7, RZ ;  /* 0xfffffff902057810 */ /* 0x040fe40007ffe0ff */
[----:B------:R-:W-:Y:S01]  /*0320*/  IADD3 R6, PT, PT, R2, -0x2, RZ ;  /* 0xfffffffe02067810 */ /* 0x000fe20007ffe0ff */
[-CC-:B------:R-:W-:Y:S01]  /*0330*/  IMAD R4, R4, R0.reuse, R7.reuse ;  /* 0x0000000004047224 */ /* 0x180fe200078e0207 */
[C---:B------:R-:W-:Y:S01]  /*0340*/  IADD3 R33, PT, PT, R2.reuse, -0x6, RZ ;  /* 0xfffffffa02217810 */ /* 0x040fe20007ffe0ff */
[-CC-:B------:R-:W-:Y:S01]  /*0350*/  IMAD R5, R5, R0.reuse, R7.reuse ;  /* 0x0000000005057224 */ /* 0x180fe200078e0207 */
[----:B------:R-:W-:Y:S01]  /*0360*/  IADD3 R8, PT, PT, R2, -0x4, RZ ;  /* 0xfffffffc02087810 */ /* 0x000fe20007ffe0ff */
[-CC-:B------:R-:W-:Y:S01]  /*0370*/  IMAD R6, R6, R0.reuse, R7.reuse ;  /* 0x0000000006067224 */ /* 0x180fe200078e0207 */
[----:B------:R-:W-:Y:S01]  /*0380*/  LOP3.LUT R30, R2, 0x7ffffffc, RZ, 0xc0, !PT ;  /* 0x7ffffffc021e7812 */ /* 0x000fe200078ec0ff */
[-CC-:B------:R-:W-:Y:S01]  /*0390*/  IMAD R33, R33, R0.reuse, R7.reuse ;  /* 0x0000000021217224 */ /* 0x180fe200078e0207 */
[----:B------:R-:W-:Y:S01]  /*03a0*/  MOV R9, 0x4 ;  /* 0x0000000400097802 */ /* 0x000fe20000000f00 */
[----:B------:R-:W-:Y:S01]  /*03b0*/  IMAD R8, R8, R0, R7 ;  /* 0x0000000008087224 */ /* 0x000fe200078e0207 */
[----:B------:R-:W-:-:S02]  /*03c0*/  MOV R7, R3 ;  /* 0x0000000300077202 */ /* 0x000fc40000000f00 */
[----:B------:R-:W-:-:S07]  /*03d0*/  IADD3 R30, PT, PT, -R30, RZ, RZ ;  /* 0x000000ff1e1e7210 */ /* 0x000fce0007ffe1ff */
.L_x_1:
[----:B------:R-:W-:-:S05]  /*03e0*/  IMAD.WIDE.U32 R22, R8, 0x8, R14 ;  /* 0x0000000808167825 */ /* 0x000fca00078e000e */
[----:B-1----:R-:W2:Y:S01]  /*03f0*/  LDG.E.64 R20, desc[UR4][R22.64] ;  /* 0x0000000416147981 */ /* 0x002ea2000c1e1b00 */
[----:B------:R-:W-:-:S04]  /*0400*/  IMAD.WIDE.U32 R16, R8, 0x8, R12 ;  /* 0x0000000808107825 */ /* 0x000fc800078e000c */
[----:B------:R-:W-:Y:S01]  /*0410*/  IMAD.WIDE.U32 R34, R4, 0x8, R12 ;  /* 0x0000000804227825 */ /* 0x000fe200078e000c */
[----:B--2---:R-:W-:-:S07]  /*0420*/  DMUL R20, R20, UR6 ;  /* 0x0000000614147c28 */ /* 0x004fce0008000000 */
[----:B------:R0:W-:Y:S04]  /*0430*/  STG.E.64 desc[UR4][R16.64], R20 ;  /* 0x0000001410007986 */ /* 0x0001e8000c101b04 */
[----:B------:R-:W2:Y:S04]  /*0440*/  LDG.E.64 R24, desc[UR4][R34.64] ;  /* 0x0000000422187981 */ /* 0x000ea8000c1e1b00 */
[----:B------:R-:W2:Y:S01]  /*0450*/  LDG.E.64 R18, desc[UR4][R10.64] ;  /* 0x000000040a127981 */ /* 0x000ea2000c1e1b00 */
[----:B------:R-:W-:Y:S01]  /*0460*/  IMAD.WIDE.U32 R28, R6, 0x8, R12 ;  /* 0x00000008061c7825 */ /* 0x000fe200078e000c */
[----:B--2---:R-:W-:-:S07]  /*0470*/  DFMA R24, R18, R24, R20 ;  /* 0x000000181218722b */ /* 0x004fce0000000014 */
[----:B------:R-:W-:Y:S04]  /*0480*/  STG.E.64 desc[UR4][R16.64], R24 ;  /* 0x0000001810007986 */ /* 0x000fe8000c101b04 */
[----:B------:R-:W2:Y:S04]  /*0490*/  LDG.E.64 R18, desc[UR4][R10.64+0x8] ;  /* 0x000008040a127981 */ /* 0x000ea8000c1e1b00 */
[----:B------:R-:W2:Y:S01]  /*04a0*/  LDG.E.64 R22, desc[UR4][R28.64] ;  /* 0x000000041c167981 */ /* 0x000ea2000c1e1b00 */
[----:B------:R-:W-:Y:S01]  /*04b0*/  IMAD.WIDE.U32 R26, R7, 0x8, R12 ;  /* 0x00000008071a7825 */ /* 0x000fe200078e000c */
[----:B--2---:R-:W-:-:S07]  /*04c0*/  DFMA R22, R18, R22, R24 ;  /* 0x000000161216722b */ /* 0x004fce0000000018 */
[----:B------:R-:W-:Y:S04]  /*04d0*/  STG.E.64 desc[UR4][R16.64], R22 ;  /* 0x0000001610007986 */ /* 0x000fe8000c101b04 */
[----:B------:R-:W2:Y:S04]  /*04e0*/  LDG.E.64 R18, desc[UR4][R26.64] ;  /* 0x000000041a127981 */ /* 0x000ea8000c1e1b00 */
[----:B0-----:R-:W2:Y:S01]  /*04f0*/  LDG.E.64 R20, desc[UR4][R10.64+0x10] ;  /* 0x000010040a147981 */ /* 0x001ea2000c1e1b00 */
[----:B------:R-:W-:Y:S01]  /*0500*/  IMAD.WIDE.U32 R36, R31, 0x8, R14 ;  /* 0x000000081f247825 */ /* 0x000fe200078e000e */
[----:B--2---:R-:W-:-:S07]  /*0510*/  DFMA R18, R20, R18, R22 ;  /* 0x000000121412722b */ /* 0x004fce0000000016 */
[----:B------:R0:W-:Y:S04]  /*0520*/  STG.E.64 desc[UR4][R16.64], R18 ;  /* 0x0000001210007986 */ /* 0x0001e8000c101b04 */
[----:B------:R-:W2:Y:S01]  /*0530*/  LDG.E.64 R34, desc[UR4][R36.64] ;  /* 0x0000000424227981 */ /* 0x000ea2000c1e1b00 */
[----:B0-----:R-:W-:Y:S01]  /*0540*/  IMAD.WIDE.U32 R18, R31, 0x8, R12 ;  /* 0x000000081f127825 */ /* 0x001fe200078e000c */
[----:B--2---:R-:W-:-:S07]  /*0550*/  DMUL R34, R34, UR6 ;  /* 0x0000000622227c28 */ /* 0x004fce0008000000 */
[----:B------:R-:W-:Y:S04]  /*0560*/  STG.E.64 desc[UR4][R18.64], R34 ;  /* 0x0000002212007986 */ /* 0x000fe8000c101b04 */
[----:B------:R-:W2:Y:S04]  /*0570*/  LDG.E.64 R20, desc[UR4][R10.64] ;  /* 0x000000040a147981 */ /* 0x000ea8000c1e1b00 */
[----:B------:R-:W2:Y:S02]  /*0580*/  LDG.E.64 R26, desc[UR4][R16.64] ;  /* 0x00000004101a7981 */ /* 0x000ea4000c1e1b00 */
[----:B--2---:R-:W-:Y:S01]  /*0590*/  DFMA R26, R20, R26, R34 ;  /* 0x0000001a141a722b */ /* 0x004fe20000000022 */
[----:B------:R-:W-:-:S06]  /*05a0*/  IMAD.WIDE.U32 R20, R4, 0x8, R12 ;  /* 0x0000000804147825 */ /* 0x000fcc00078e000c */
[----:B------:R-:W-:Y:S04]  /*05b0*/  STG.E.64 desc[UR4][R18.64], R26 ;  /* 0x0000001a12007986 */ /* 0x000fe8000c101b04 */
[----:B------:R-:W2:Y:S04]  /*05c0*/  LDG.E.64 R24, desc[UR4][R10.64+0x8] ;  /* 0x000008040a187981 */ /* 0x000ea8000c1e1b00 */
[----:B------:R-:W2:Y:S02]  /*05d0*/  LDG.E.64 R22, desc[UR4][R20.64] ;  /* 0x0000000414167981 */ /* 0x000ea4000c1e1b00 */
[----:B--2---:R-:W-:-:S07]  /*05e0*/  DFMA R36, R24, R22, R26 ;  /* 0x000000161824722b */ /* 0x004fce000000001a */
[----:B------:R0:W-:Y:S04]  /*05f0*/  STG.E.64 desc[UR4][R18.64], R36 ;  /* 0x0000002412007986 */ /* 0x0001e8000c101b04 */
[----:B------:R-:W0:Y:S04]  /*0600*/  LDG.E.64 R28, desc[UR4][R28.64] ;  /* 0x000000041c1c7981 */ /* 0x000e28000c1e1b00 */
[----:B------:R-:W0:Y:S02]  /*0610*/  LDG.E.64 R22, desc[UR4][R10.64+0x10] ;  /* 0x000010040a167981 */ /* 0x000e24000c1e1b00 */
[----:B0-----:R-:W-:Y:S01]  /*0620*/  DFMA R36, R22, R28, R36 ;  /* 0x0000001c1624722b */ /* 0x001fe20000000024 */
[----:B------:R-:W-:-:S06]  /*0630*/  IMAD.WIDE.U32 R22, R33, 0x8, R14 ;  /* 0x0000000821167825 */ /* 0x000fcc00078e000e */
[----:B------:R0:W-:Y:S04]  /*0640*/  STG.E.64 desc[UR4][R18.64], R36 ;  /* 0x0000002412007986 */ /* 0x0001e8000c101b04 */
[----:B------:R-:W2:Y:S02]  /*0650*/  LDG.E.64 R22, desc[UR4][R22.64] ;  /* 0x0000000416167981 */ /* 0x000ea4000c1e1b00 */
[----:B--2---:R-:W-:Y:S01]  /*0660*/  DMUL R34, R22, UR6 ;  /* 0x0000000616227c28 */ /* 0x004fe20008000000 */
[----:B------:R-:W-:-:S06]  /*0670*/  IMAD.WIDE.U32 R22, R33, 0x8, R12 ;  /* 0x0000000821167825 */ /* 0x000fcc00078e000c */
[----:B------:R-:W-:Y:S04]  /*0680*/  STG.E.64 desc[UR4][R22.64], R34 ;  /* 0x0000002216007986 */ /* 0x000fe8000c101b04 */
[----:B------:R-:W2:Y:S04]  /*0690*/  LDG.E.64 R24, desc[UR4][R10.64] ;  /* 0x000000040a187981 */ /* 0x000ea8000c1e1b00 */
[----:B------:R-:W2:Y:S02]  /*06a0*/  LDG.E.64 R26, desc[UR4][R18.64] ;  /* 0x00000004121a7981 */ /* 0x000ea4000c1e1b00 */
[----:B--2---:R-:W-:-:S07]  /*06b0*/  DFMA R24, R24, R26, R34 ;  /* 0x0000001a1818722b */ /* 0x004fce0000000022 */
[----:B------:R-:W-:Y:S04]  /*06c0*/  STG.E.64 desc[UR4][R22.64], R24 ;  /* 0x0000001816007986 */ /* 0x000fe8000c101b04 */
[----:B------:R-:W0:Y:S04]  /*06d0*/  LDG.E.64 R26, desc[UR4][R10.64+0x8] ;  /* 0x000008040a1a7981 */ /* 0x000e28000c1e1b00 */
[----:B------:R-:W0:Y:S02]  /*06e0*/  LDG.E.64 R28, desc[UR4][R16.64] ;  /* 0x00000004101c7981 */ /* 0x000e24000c1e1b00 */
[----:B0-----:R-:W-:-:S07]  /*06f0*/  DFMA R36, R26, R28, R24 ;  /* 0x0000001c1a24722b */ /* 0x001fce0000000018 */
[----:B------:R0:W-:Y:S04]  /*0700*/  STG.E.64 desc[UR4][R22.64], R36 ;  /* 0x0000002416007986 */ /* 0x0001e8000c101b04 */
[----:B------:R-:W0:Y:S04]  /*0710*/  LDG.E.64 R20, desc[UR4][R20.64] ;  /* 0x0000000414147981 */ /* 0x000e28000c1e1b00 */
[----:B------:R-:W0:Y:S02]  /*0720*/  LDG.E.64 R26, desc[UR4][R10.64+0x10] ;  /* 0x000010040a1a7981 */ /* 0x000e24000c1e1b00 */
[----:B0-----:R-:W-:Y:S01]  /*0730*/  DFMA R36, R26, R20, R36 ;  /* 0x000000141a24722b */ /* 0x001fe20000000024 */
[----:B------:R-:W-:-:S06]  /*0740*/  IMAD.WIDE.U32 R26, R5, 0x8, R14 ;  /* 0x00000008051a7825 */ /* 0x000fcc00078e000e */
[----:B------:R0:W-:Y:S04]  /*0750*/  STG.E.64 desc[UR4][R22.64], R36 ;  /* 0x0000002416007986 */ /* 0x0001e8000c101b04 */
[----:B------:R-:W2:Y:S01]  /*0760*/  LDG.E.64 R26, desc[UR4][R26.64] ;  /* 0x000000041a1a7981 */ /* 0x000ea2000c1e1b00 */
[----:B------:R-:W-:Y:S01]  /*0770*/  IMAD.WIDE.U32 R24, R5, 0x8, R12 ;  /* 0x0000000805187825 */ /* 0x000fe200078e000c */
[----:B--2---:R-:W-:-:S07]  /*0780*/  DMUL R26, R26, UR6 ;  /* 0x000000061a1a7c28 */ /* 0x004fce0008000000 */
[----:B------:R1:W-:Y:S04]  /*0790*/  STG.E.64 desc[UR4][R24.64], R26 ;  /* 0x0000001a18007986 */ /* 0x0003e8000c101b04 */
[----:B------:R-:W2:Y:S04]  /*07a0*/  LDG.E.64 R28, desc[UR4][R22.64] ;  /* 0x00000004161c7981 */ /* 0x000ea8000c1e1b00 */
[----:B------:R-:W2:Y:S02]  /*07b0*/  LDG.E.64 R34, desc[UR4][R10.64] ;  /* 0x000000040a227981 */ /* 0x000ea4000c1e1b00 */
[----:B--2---:R-:W-:-:S07]  /*07c0*/  DFMA R28, R34, R28, R26 ;  /* 0x0000001c221c722b */ /* 0x004fce000000001a */
[----:B------:R1:W-:Y:S04]  /*07d0*/  STG.E.64 desc[UR4][R24.64], R28 ;  /* 0x0000001c18007986 */ /* 0x0003e8000c101b04 */
[----:B------:R-:W2:Y:S04]  /*07e0*/  LDG.E.64 R18, desc[UR4][R18.64] ;  /* 0x0000000412127981 */ /* 0x000ea8000c1e1b00 */
[----:B------:R-:W2:Y:S01]  /*07f0*/  LDG.E.64 R20, desc[UR4][R10.64+0x8] ;  /* 0x000008040a147981 */ /* 0x000ea2000c1e1b00 */
[----:B------:R-:W-:Y:S01]  /*0800*/  IADD3 R30, PT, PT, R30, 0x4, RZ ;  /* 0x000000041e1e7810 */ /* 0x000fe20007ffe0ff */
[----:B--2---:R-:W-:-:S07]  /*0810*/  DFMA R20, R20, R18, R28 ;  /* 0x000000121414722b */ /* 0x004fce000000001c */
[----:B------:R1:W-:Y:S04]  /*0820*/  STG.E.64 desc[UR4][R24.64], R20 ;  /* 0x0000001418007986 */ /* 0x0003e8000c101b04 */
[----:B------:R-:W2:Y:S04]  /*0830*/  LDG.E.64 R16, desc[UR4][R16.64] ;  /* 0x0000000410107981 */ /* 0x000ea8000c1e1b00 */
[----:B------:R-:W2:Y:S01]  /*0840*/  LDG.E.64 R34, desc[UR4][R10.64+0x10] ;  /* 0x000010040a227981 */ /* 0x000ea2000c1e1b00 */
[----:B------:R-:W-:Y:S02]  /*0850*/  ISETP.NE.AND P0, PT, R30, -0x4, PT ;  /* 0xfffffffc1e00780c */ /* 0x000fe40003f05270 */
[----:B0-----:R-:W-:-:S02]  /*0860*/  IADD3 R22, PT, PT, -R0, RZ, RZ ;  /* 0x000000ff00167210 */ /* 0x001fc40007ffe1ff */
[----:B------:R-:W-:Y:S02]  /*0870*/  IADD3 R9, PT, PT, R9, 0x4, RZ ;  /* 0x0000000409097810 */ /* 0x000fe40007ffe0ff */
[C---:B------:R-:W-:Y:S02]  /*0880*/  LEA R31, R22.reuse, R31, 0x2 ;  /* 0x0000001f161f7211 */ /* 0x040fe400078e10ff */
[C---:B------:R-:W-:Y:S02]  /*0890*/  LEA R4, R22.reuse, R4, 0x2 ;  /* 0x0000000416047211 */ /* 0x040fe400078e10ff */
[C---:B------:R-:W-:Y:S02]  /*08a0*/  LEA R5, R22.reuse, R5, 0x2 ;  /* 0x0000000516057211 */ /* 0x040fe400078e10ff */
[C---:B------:R-:W-:Y:S02]  /*08b0*/  LEA R6, R22.reuse, R6, 0x2 ;  /* 0x0000000616067211 */ /* 0x040fe400078e10ff */
[----:B------:R-:W-:-:S02]  /*08c0*/  LEA R7, R22, R7, 0x2 ;  /* 0x0000000716077211 */ /* 0x000fc400078e10ff */
[C---:B------:R-:W-:Y:S02]  /*08d0*/  LEA R33, R22.reuse, R33, 0x2 ;  /* 0x0000002116217211 */ /* 0x040fe400078e10ff */
[----:B------:R-:W-:Y:S01]  /*08e0*/  LEA R8, R22, R8, 0x2 ;  /* 0x0000000816087211 */ /* 0x000fe200078e10ff */
[----:B--2---:R-:W-:-:S07]  /*08f0*/  DFMA R34, R34, R16, R20 ;  /* 0x000000102222722b */ /* 0x004fce0000000014 */
[----:B------:R1:W-:Y:S01]  /*0900*/  STG.E.64 desc[UR4][R24.64], R34 ;  /* 0x0000002218007986 */ /* 0x0003e2000c101b04 */
[----:B------:R-:W-:Y:S05]  /*0910*/  @P0 BRA `(.L_x_1) ;  /* 0xfffffff800b00947 */ /* 0x000fea000383ffff */
[----:B------:R-:W-:-:S07]  /*0920*/  IADD3 R9, PT, PT, R9, -0x1, RZ ;  /* 0xffffffff09097810 */ /* 0x000fce0007ffe0ff */
.L_x_0:
[----:B0-----:R-:W-:-:S13]  /*0930*/  LOP3.LUT P0, R4, R2, 0x3, RZ, 0xc0, !PT ;  /* 0x0000000302047812 */ /* 0x001fda000780c0ff */
[----:B------:R-:W-:Y:S05]  /*0940*/  @!P0 EXIT ;  /* 0x000000000000894d */ /* 0x000fea0003800000 */
[----:B------:R-:W-:Y:S02]  /*0950*/  ISETP.NE.AND P0, PT, R4, 0x1, PT ;  /* 0x000000010400780c */ /* 0x000fe40003f05270 */
[----:B------:R-:W-:-:S04]  /*0960*/  LOP3.LUT R2, R2, 0x1, RZ, 0xc0, !PT ;  /* 0x0000000102027812 */ /* 0x000fc800078ec0ff */
[----:B------:R-:W-:-:S07]  /*0970*/  ISETP.NE.U32.AND P1, PT, R2, 0x1, PT ;  /* 0x000000010200780c */ /* 0x000fce0003f25070 */
[----:B------:R-:W-:Y:S06]  /*0980*/  @!P0 BRA `(.L_x_2) ;  /* 0x0000000000bc8947 */ /* 0x000fec0003800000 */
[----:B------:R-:W-:-:S05]  /*0990*/  IADD3 R5, PT, PT, -R9, RZ, RZ ;  /* 0x000000ff09057210 */ /* 0x000fca0007ffe1ff */
[----:B------:R-:W-:-:S04]  /*09a0*/  IMAD R5, R0, R5, R3 ;  /* 0x0000000500057224 */ /* 0x000fc800078e0203 */
[----:B------:R-:W-:-:S06]  /*09b0*/  IMAD.WIDE.U32 R16, R5, 0x8, R14 ;  /* 0x0000000805107825 */ /* 0x000fcc00078e000e */
[----:B------:R-:W2:Y:S01]  /*09c0*/  LDG.E.64 R16, desc[UR4][R16.64] ;  /* 0x0000000410107981 */ /* 0x000ea2000c1e1b00 */
[----:B------:R-:W-:Y:S02]  /*09d0*/  IMAD R2, R9, R0, -R0 ;  /* 0x0000000009027224 */ /* 0x000fe400078e0a00 */
[----:B------:R-:W-:-:S03]  /*09e0*/  IMAD.WIDE.U32 R4, R5, 0x8, R12 ;  /* 0x0000000805047825 */ /* 0x000fc600078e000c */
[----:B------:R-:W-:-:S05]  /*09f0*/  IADD3 R7, PT, PT, R3, -R2, RZ ;  /* 0x8000000203077210 */ /* 0x000fca0007ffe0ff */
[----:B------:R-:W-:Y:S01]  /*0a00*/  IMAD.WIDE.U32 R6, R7, 0x8, R12 ;  /* 0x0000000807067825 */ /* 0x000fe200078e000c */
[----:B--2---:R-:W-:-:S07]  /*0a10*/  DMUL R18, R16, UR6 ;  /* 0x0000000610127c28 */ /* 0x004fce0008000000 */
[----:B------:R0:W-:Y:S04]  /*0a20*/  STG.E.64 desc[UR4][R4.64], R18 ;  /* 0x0000001204007986 */ /* 0x0001e8000c101b04 */
[----:B-1----:R-:W2:Y:S04]  /*0a30*/  LDG.E.64 R20, desc[UR4][R10.64] ;  /* 0x000000040a147981 */ /* 0x002ea8000c1e1b00 */
[----:B------:R-:W2:Y:S01]  /*0a40*/  LDG.E.64 R22, desc[UR4][R6.64] ;  /* 0x0000000406167981 */ /* 0x000ea2000c1e1b00 */
[----:B------:R-:W-:-:S04]  /*0a50*/  IADD3 R2, PT, PT, R2, -R0, RZ ;  /* 0x8000000002027210 */ /* 0x000fc80007ffe0ff */
[----:B------:R-:W-:-:S05]  /*0a60*/  IADD3 R25, PT, PT, R3, -R2, RZ ;  /* 0x8000000203197210 */ /* 0x000fca0007ffe0ff */
[----:B------:R-:W-:Y:S01]  /*0a70*/  IMAD.WIDE.U32 R16, R25, 0x8, R12 ;  /* 0x0000000819107825 */ /* 0x000fe200078e000c */
[----:B--2---:R-:W-:-:S07]  /*0a80*/  DFMA R20, R20, R22, R18 ;  /* 0x000000161414722b */ /* 0x004fce0000000012 */
[----:B------:R1:W-:Y:S04]  /*0a90*/  STG.E.64 desc[UR4][R4.64], R20 ;  /* 0x0000001404007986 */ /* 0x0003e8000c101b04 */
[----:B------:R-:W2:Y:S04]  /*0aa0*/  LDG.E.64 R22, desc[UR4][R10.64+0x8] ;  /* 0x000008040a167981 */ /* 0x000ea8000c1e1b00 */
[----:B------:R-:W2:Y:S01]  /*0ab0*/  LDG.E.64 R24, desc[UR4][R16.64] ;  /* 0x0000000410187981 */ /* 0x000ea2000c1e1b00 */
[----:B------:R-:W-:Y:S01]  /*0ac0*/  IADD3 R27, PT, PT, R3, R0, -R2 ;  /* 0x00000000031b7210 */ /* 0x000fe20007ffe802 */
[----:B--2---:R-:W-:-:S04]  /*0ad0*/  DFMA R22, R22, R24, R20 ;  /* 0x000000181616722b */ /* 0x004fc80000000014 */
[----:B------:R-:W-:-:S03]  /*0ae0*/  IMAD.WIDE.U32 R24, R27, 0x8, R12 ;  /* 0x000000081b187825 */ /* 0x000fc600078e000c */
[----:B------:R2:W-:Y:S04]  /*0af0*/  STG.E.64 desc[UR4][R4.64], R22 ;  /* 0x0000001604007986 */ /* 0x0005e8000c101b04 */
[----:B------:R-:W1:Y:S04]  /*0b00*/  LDG.E.64 R24, desc[UR4][R24.64] ;  /* 0x0000000418187981 */ /* 0x000e68000c1e1b00 */
[----:B0-----:R-:W1:Y:S01]  /*0b10*/  LDG.E.64 R18, desc[UR4][R10.64+0x10] ;  /* 0x000010040a127981 */ /* 0x001e62000c1e1b00 */
[----:B------:R-:W-:-:S05]  /*0b20*/  LOP3.LUT R2, RZ, R9, RZ, 0x33, !PT ;  /* 0x00000009ff027212 */ /* 0x000fca00078e33ff */
[----:B------:R-:W-:-:S04]  /*0b30*/  IMAD R31, R2, R0, R3 ;  /* 0x00000000021f7224 */ /* 0x000fc800078e0203 */
[----:B------:R-:W-:Y:S01]  /*0b40*/  IMAD.WIDE.U32 R26, R31, 0x8, R14 ;  /* 0x000000081f1a7825 */ /* 0x000fe200078e000e */
[----:B-1----:R-:W-:-:S07]  /*0b50*/  DFMA R20, R18, R24, R22 ;  /* 0x000000181214722b */ /* 0x002fce0000000016 */
[----:B------:R0:W-:Y:S04]  /*0b60*/  STG.E.64 desc[UR4][R4.64], R20 ;  /* 0x0000001404007986 */ /* 0x0001e8000c101b04 */
[----:B------:R-:W3:Y:S01]  /*0b70*/  LDG.E.64 R26, desc[UR4][R26.64] ;  /* 0x000000041a1a7981 */ /* 0x000ee2000c1e1b00 */
[----:B------:R-:W-:Y:S01]  /*0b80*/  IMAD.WIDE.U32 R18, R31, 0x8, R12 ;  /* 0x000000081f127825 */ /* 0x000fe200078e000c */
[----:B---3--:R-:W-:-:S07]  /*0b90*/  DMUL R28, R26, UR6 ;  /* 0x000000061a1c7c28 */ /* 0x008fce0008000000 */
[----:B------:R3:W-:Y:S04]  /*0ba0*/  STG.E.64 desc[UR4][R18.64], R28 ;  /* 0x0000001c12007986 */ /* 0x0007e8000c101b04 */
[----:B------:R-:W4:Y:S04]  /*0bb0*/  LDG.E.64 R24, desc[UR4][R4.64] ;  /* 0x0000000404187981 */ /* 0x000f28000c1e1b00 */
[----:B--2---:R-:W4:Y:S02]  /*0bc0*/  LDG.E.64 R22, desc[UR4][R10.64] ;  /* 0x000000040a167981 */ /* 0x004f24000c1e1b00 */
[----:B----4-:R-:W-:-:S07]  /*0bd0*/  DFMA R22, R22, R24, R28 ;  /* 0x000000181616722b */ /* 0x010fce000000001c */
[----:B------:R3:W-:Y:S04]  /*0be0*/  STG.E.64 desc[UR4][R18.64], R22 ;  /* 0x0000001612007986 */ /* 0x0007e8000c101b04 */
[----:B------:R-:W2:Y:S04]  /*0bf0*/  LDG.E.64 R6, desc[UR4][R6.64] ;  /* 0x0000000406067981 */ /* 0x000ea8000c1e1b00 */
[----:B------:R-:W2:Y:S02]  /*0c00*/  LDG.E.64 R24, desc[UR4][R10.64+0x8] ;  /* 0x000008040a187981 */ /* 0x000ea4000c1e1b00 */
[----:B--2---:R-:W-:-:S07]  /*0c10*/  DFMA R24, R24, R6, R22 ;  /* 0x000000061818722b */ /* 0x004fce0000000016 */
[----:B------:R3:W-:Y:S04]  /*0c20*/  STG.E.64 desc[UR4][R18.64], R24 ;  /* 0x0000001812007986 */ /* 0x0007e8000c101b04 */
[----:B------:R-:W2:Y:S04]  /*0c30*/  LDG.E.64 R16, desc[UR4][R16.64] ;  /* 0x0000000410107981 */ /* 0x000ea8000c1e1b00 */
[----:B0-----:R-:W2:Y:S01]  /*0c40*/  LDG.E.64 R20, desc[UR4][R10.64+0x10] ;  /* 0x000010040a147981 */ /* 0x001ea2000c1e1b00 */
[----:B------:R-:W-:Y:S01]  /*0c50*/  IADD3 R9, PT, PT, R9, 0x2, RZ ;  /* 0x0000000209097810 */ /* 0x000fe20007ffe0ff */
[----:B--2---:R-:W-:-:S07]  /*0c60*/  DFMA R20, R20, R16, R24 ;  /* 0x000000101414722b */ /* 0x004fce0000000018 */
[----:B------:R3:W-:Y:S04]  /*0c70*/  STG.E.64 desc[UR4][R18.64], R20 ;  /* 0x0000001412007986 */ /* 0x0007e8000c101b04 */
.L_x_2:
[----:B------:R-:W-:Y:S05]  /*0c80*/  @P1 EXIT ;  /* 0x000000000000194d */ /* 0x000fea0003800000 */
        /* <DEDUP_REMOVED lines=9> */
[----:B------:R-:W-:Y:S04]  /*0d20*/  STG.E.64 desc[UR4][R4.64], R6 ;  /* 0x0000000604007986 */ /* 0x000fe8000c101b04 */
[----:B------:R-:W2:Y:S04]  /*0d30*/  LDG.E.64 R16, desc[UR4][R16.64] ;  /* 0x0000000410107981 */ /* 0x000ea8000c1e1b00 */
[----:B------:R-:W2:Y:S01]  /*0d40*/  LDG.E.64 R8, desc[UR4][R10.64] ;  /* 0x000000040a087981 */ /* 0x000ea2000c1e1b00 */
[----:B------:R-:W-:-:S04]  /*0d50*/  IADD3 R2, PT, PT, R2, -R0, RZ ;  /* 0x8000000002027210 */ /* 0x000fc80007ffe0ff */
[----:B---3--:R-:W-:-:S05]  /*0d60*/  IADD3 R19, PT, PT, R3, -R2, RZ ;  /* 0x8000000203137210 */ /* 0x008fca0007ffe0ff */
[----:B------:R-:W-:Y:S01]  /*0d70*/  IMAD.WIDE.U32 R18, R19, 0x8, R12 ;  /* 0x0000000813127825 */ /* 0x000fe200078e000c */
[----:B--2---:R-:W-:-:S07]  /*0d80*/  DFMA R8, R8, R16, R6 ;  /* 0x000000100808722b */ /* 0x004fce0000000006 */
[----:B------:R-:W-:Y:S04]  /*0d90*/  STG.E.64 desc[UR4][R4.64], R8 ;  /* 0x0000000804007986 */ /* 0x000fe8000c101b04 */
[----:B------:R-:W2:Y:S04]  /*0da0*/  LDG.E.64 R18, desc[UR4][R18.64] ;  /* 0x0000000412127981 */ /* 0x000ea8000c1e1b00 */
[----:B------:R-:W2:Y:S01]  /*0db0*/  LDG.E.64 R14, desc[UR4][R10.64+0x8] ;  /* 0x000008040a0e7981 */ /* 0x000ea2000c1e1b00 */
[----:B------:R-:W-:-:S05]  /*0dc0*/  IADD3 R3, PT, PT, R3, R0, -R2 ;  /* 0x0000000003037210 */ /* 0x000fca0007ffe802 */
[----:B------:R-:W-:Y:S01]  /*0dd0*/  IMAD.WIDE.U32 R12, R3, 0x8, R12 ;  /* 0x00000008030c7825 */ /* 0x000fe200078e000c */
[----:B--2---:R-:W-:-:S07]  /*0de0*/  DFMA R14, R14, R18, R8 ;  /* 0x000000120e0e722b */ /* 0x004fce0000000008 */
[----:B------:R-:W-:Y:S04]  /*0df0*/  STG.E.64 desc[UR4][R4.64], R14 ;  /* 0x0000000e04007986 */ /* 0x000fe8000c101b04 */
[----:B------:R-:W2:Y:S04]  /*0e00*/  LDG.E.64 R2, desc[UR4][R10.64+0x10] ;  /* 0x000010040a027981 */ /* 0x000ea8000c1e1b00 */
[----:B------:R-:W2:Y:S02]  /*0e10*/  LDG.E.64 R12, desc[UR4][R12.64] ;  /* 0x000000040c0c7981 */ /* 0x000ea4000c1e1b00 */
[----:B--2---:R-:W-:-:S07]  /*0e20*/  DFMA R2, R2, R12, R14 ;  /* 0x0000000c0202722b */ /* 0x004fce000000000e */
[----:B------:R-:W-:Y:S01]  /*0e30*/  STG.E.64 desc[UR4][R4.64], R2 ;  /* 0x0000000204007986 */ /* 0x000fe2000c101b04 */
[----:B------:R-:W-:Y:S05]  /*0e40*/  EXIT ;  /* 0x000000000000794d */ /* 0x000fea0003800000 */
.L_x_3:
[----:B------:R-:W-:-:S00]  /*0e50*/  BRA `(.L_x_3) ;  /* 0xfffffffc00fc7947 */ /* 0x000fc0000383ffff */
[----:B------:R-:W-:-:S00]  /*0e60*/  NOP ;  /* 0x0000000000007918 */ /* 0x000fc00000000000 */
        /* <DEDUP_REMOVED lines=9> */
.L_x_19:


//--------------------- .text._Z22cuconvolve_youngCausalPdS_iidS_ --------------------------
	.section	.text._Z22cuconvolve_youngCausalPdS_iidS_,"ax",@progbits
	.align	128
        .global         _Z22cuconvolve_youngCausalPdS_iidS_
        .type           _Z22cuconvolve_youngCausalPdS_iidS_,@function
        .size           _Z22cuconvolve_youngCausalPdS_iidS_,(.L_x_20 - _Z22cuconvolve_youngCausalPdS_iidS_)
        .other          _Z22cuconvolve_youngCausalPdS_iidS_,@"STO_CUDA_ENTRY STV_DEFAULT"
_Z22cuconvolve_youngCausalPdS_iidS_:
.text._Z22cuconvolve_youngCausalPdS_iidS_:
[----:B------:R-:W-:Y:S01]  /*0000*/  LDC R1, c[0x0][0x37c] ;  /* 0x0000df00ff017b82 */ /* 0x000fe20000000800 */
[----:B------:R-:W0:Y:S07]  /*0010*/  S2R R37, SR_TID.X ;  /* 0x0000000000257919 */ /* 0x000e2e0000002100 */
[----:B------:R-:W1:Y:S01]  /*0020*/  S2UR UR5, SR_CTAID.X ;  /* 0x00000000000579c3 */ /* 0x000e620000002500 */
[----:B------:R-:W1:Y:S07]  /*0030*/  LDCU UR4, c[0x0][0x360] ;  /* 0x00006c00ff0477ac */ /* 0x000e6e0008000800 */
[----:B------:R-:W2:Y:S01]  /*0040*/  LDC R0, c[0x0][0x394] ;  /* 0x0000e500ff007b82 */ /* 0x000ea20000000800 */
[----:B-1----:R-:W-:-:S06]  /*0050*/  UIMAD UR5, UR5, UR4, URZ ;  /* 0x00000004050572a4 */ /* 0x002fcc000f8e02ff */
[----:B0-----:R-:W-:-:S04]  /*0060*/  IADD3 R3, PT, PT, R37, UR5, RZ ;  /* 0x0000000525037c10 */ /* 0x001fc8000fffe0ff */
[----:B--2---:R-:W-:-:S13]  /*0070*/  ISETP.GE.U32.AND P0, PT, R3, R0, PT ;  /* 0x000000000300720c */ /* 0x004fda0003f06070 */
[----:B------:R-:W-:Y:S05]  /*0080*/  @P0 EXIT ;  /* 0x000000000000094d */ /* 0x000fea0003800000 */
[----:B------:R-:W0:Y:S01]  /*0090*/  LDC.64 R18, c[0x0][0x380] ;  /* 0x0000e000ff127b82 */ /* 0x000e220000000a00 */
[----:B------:R-:W1:Y:S01]  /*00a0*/  LDCU.64 UR6, c[0x0][0x358] ;  /* 0x00006b00ff0677ac */ /* 0x000e620008000a00 */
[----:B------:R-:W2:Y:S06]  /*00b0*/  LDCU.64 UR8, c[0x0][0x398] ;  /* 0x00007300ff0877ac */ /* 0x000eac0008000a00 */
[----:B------:R-:W3:Y:S08]  /*00c0*/  LDC.64 R16, c[0x0][0x388] ;  /* 0x0000e200ff107b82 */ /* 0x000ef00000000a00 */
[----:B------:R-:W4:Y:S01]  /*00d0*/  LDC.64 R14, c[0x0][0x3a0] ;  /* 0x0000e800ff0e7b82 */ /* 0x000f220000000a00 */
[C---:B0-----:R-:W-:Y:S01]  /*00e0*/  IMAD.WIDE.U32 R6, R3.reuse, 0x8, R18 ;  /* 0x0000000803067825 */ /* 0x041fe200078e0012 */
[----:B------:R-:W-:-:S06]  /*00f0*/  IADD3 R21, PT, PT, R3, R0, RZ ;  /* 0x0000000003157210 */ /* 0x000fcc0007ffe0ff */
[----:B------:R-:W0:Y:S01]  /*0100*/  LDC R2, c[0x0][0x390] ;  /* 0x0000e400ff027b82 */ /* 0x000e220000000800 */
[----:B-1----:R-:W2:Y:S01]  /*0110*/  LDG.E.64 R4, desc[UR6][R6.64] ;  /* 0x0000000606047981 */ /* 0x002ea2000c1e1b00 */
[----:B---3--:R-:W-:-:S04]  /*0120*/  IMAD.WIDE.U32 R8, R3, 0x8, R16 ;  /* 0x0000000803087825 */ /* 0x008fc800078e0010 */
[----:B------:R-:W-:Y:S01]  /*0130*/  IMAD.WIDE.U32 R10, R21, 0x8, R18 ;  /* 0x00000008150a7825 */ /* 0x000fe200078e0012 */
[----:B--2---:R-:W-:-:S07]  /*0140*/  DMUL R4, R4, UR8 ;  /* 0x0000000804047c28 */ /* 0x004fce0008000000 */
[----:B------:R1:W-:Y:S04]  /*0150*/  STG.E.64 desc[UR6][R8.64], R4 ;  /* 0x0000000408007986 */ /* 0x0003e8000c101b06 */
[----:B----4-:R-:W2:Y:S04]  /*0160*/  LDG.E.64 R12, desc[UR6][R14.64+0x10] ;  /* 0x000010060e0c7981 */ /* 0x010ea8000c1e1b00 */
[----:B------:R-:W3:Y:S01]  /*0170*/  LDG.E.64 R10, desc[UR6][R10.64] ;  /* 0x000000060a0a7981 */ /* 0x000ee2000c1e1b00 */
[C---:B------:R-:W-:Y:S01]  /*0180*/  IMAD.WIDE.U32 R6, R21.reuse, 0x8, R16 ;  /* 0x0000000815067825 */ /* 0x040fe200078e0010 */
[----:B------:R-:W-:-:S05]  /*0190*/  IADD3 R25, PT, PT, R21, R0, RZ ;  /* 0x0000000015197210 */ /* 0x000fca0007ffe0ff */
[----:B-1----:R-:W-:Y:S01]  /*01a0*/  IMAD.WIDE.U32 R8, R25, 0x8, R18 ;  /* 0x0000000819087825 */ /* 0x002fe200078e0012 */
[----:B--2---:R-:W-:-:S08]  /*01b0*/  DMUL R12, R4, R12 ;  /* 0x0000000c040c7228 */ /* 0x004fd00000000000 */
[----:B---3--:R-:W-:-:S07]  /*01c0*/  DFMA R12, R10, UR8, R12 ;  /* 0x000000080a0c7c2b */ /* 0x008fce000800000c */
[----:B------:R1:W-:Y:S04]  /*01d0*/  STG.E.64 desc[UR6][R6.64], R12 ;  /* 0x0000000c06007986 */ /* 0x0003e8000c101b06 */
[----:B------:R-:W2:Y:S04]  /*01e0*/  LDG.E.64 R22, desc[UR6][R14.64+0x10] ;  /* 0x000010060e167981 */ /* 0x000ea8000c1e1b00 */
[----:B------:R-:W3:Y:S04]  /*01f0*/  LDG.E.64 R20, desc[UR6][R14.64+0x8] ;  /* 0x000008060e147981 */ /* 0x000ee8000c1e1b00 */
[----:B------:R-:W4:Y:S01]  /*0200*/  LDG.E.64 R8, desc[UR6][R8.64] ;  /* 0x0000000608087981 */ /* 0x000f22000c1e1b00 */
[----:B0-----:R-:W-:Y:S01]  /*0210*/  ISETP.GE.AND P0, PT, R2, 0x4, PT ;  /* 0x000000040200780c */ /* 0x001fe20003f06270 */
[----:B--2---:R-:W-:-:S08]  /*0220*/  DMUL R22, R12, R22 ;  /* 0x000000160c167228 */ /* 0x004fd00000000000 */
[----:B---3--:R-:W-:Y:S01]  /*0230*/  DFMA R20, R4, R20, R22 ;  /* 0x000000140414722b */ /* 0x008fe20000000016 */
[----:B------:R-:W-:-:S07]  /*0240*/  IMAD.WIDE.U32 R4, R25, 0x8, R16 ;  /* 0x0000000819047825 */ /* 0x000fce00078e0010 */
[----:B----4-:R-:W-:-:S07]  /*0250*/  DFMA R20, R8, UR8, R20 ;  /* 0x0000000808147c2b */ /* 0x010fce0008000014 */
[----:B------:R1:W-:Y:S01]  /*0260*/  STG.E.64 desc[UR6][R4.64], R20 ;  /* 0x0000001404007986 */ /* 0x0003e2000c101b06 */
[----:B------:R-:W-:Y:S05]  /*0270*/  @!P0 EXIT ;  /* 0x000000000000894d */ /* 0x000fea0003800000 */
[C---:B-1----:R-:W-:Y:S01]  /*0280*/  IADD3 R4, PT, PT, R2.reuse, -0x4, RZ ;  /* 0xfffffffc02047810 */ /* 0x042fe20007ffe0ff */
[----:B------:R-:W-:Y:S01]  /*0290*/  UMOV UR4, 0x3 ;  /* 0x0000000300047882 */ /* 0x000fe20000000000 */
[----:B------:R-:W-:Y:S02]  /*02a0*/  IADD3 R2, PT, PT, R2, -0x3, RZ ;  /* 0xfffffffd02027810 */ /* 0x000fe40007ffe0ff */
[----:B------:R-:W-:-:S13]  /*02b0*/  ISETP.GE.U32.AND P0, PT, R4, 0x3, PT ;  /* 0x000000030400780c */ /* 0x000fda0003f06070 */
[----:B------:R-:W-:Y:S05]  /*02c0*/  @!P0 BRA `(.L_x_4) ;  /* 0x00000004006c8947 */ /* 0x000fea0003800000 */
[----:B------:R-:W-:Y:S01]  /*02d0*/  LOP3.LUT R4, R2, 0xfffffffc, RZ, 0xc0, !PT ;  /* 0xfffffffc02047812 */ /* 0x000fe200078ec0ff */
[C---:B------:R-:W-:Y:S01]  /*02e0*/  IMAD R9, R0.reuse, 0x5, R3 ;  /* 0x0000000500097824 */ /* 0x040fe200078e0203 */
[C---:B------:R-:W-:Y:S01]  /*02f0*/  IADD3 R37, PT, PT, R0.reuse, UR5, R37 ;  /* 0x0000000500257c10 */ /* 0x040fe2000fffe025 */
[C-C-:B------:R-:W-:Y:S01]  /*0300*/  IMAD R11, R0.reuse, 0x6, R3.reuse ;  /* 0x00000006000b7824 */ /* 0x140fe200078e0203 */
[CC--:B------:R-:W-:Y:S01]  /*0310*/  LEA R5, R0.reuse, R3.reuse, 0x1 ;  /* 0x0000000300057211 */ /* 0x0c0fe200078e08ff */
[C---:B------:R-:W-:Y:S01]  /*0320*/  IMAD R13, R0.reuse, 0x3, R3 ;  /* 0x00000003000d7824 */ /* 0x040fe200078e0203 */
[-C--:B------:R-:W-:Y:S01]  /*0330*/  LEA R7, R0, R3.reuse, 0x2 ;  /* 0x0000000300077211 */ /* 0x080fe200078e10ff */
[----:B------:R-:W-:Y:S01]  /*0340*/  UMOV UR4, URZ ;  /* 0x000000ff00047c82 */ /* 0x000fe20008000000 */
[----:B------:R-:W-:Y:S02]  /*0350*/  MOV R35, R3 ;  /* 0x0000000300237202 */ /* 0x000fe40000000f00 */
[----:B------:R-:W-:-:S07]  /*0360*/  IADD3 R4, PT, PT, -R4, RZ, RZ ;  /* 0x000000ff04047210 */ /* 0x000fce0007ffe1ff */
.L_x_5:
[----:B------:R-:W-:-:S06]  /*0370*/  IMAD.WIDE.U32 R20, R13, 0x8, R18 ;  /* 0x000000080d147825 */ /* 0x000fcc00078e0012 */
[----:B------:R-:W2:Y:S01]  /*0380*/  LDG.E.64 R20, desc[UR6][R20.64] ;  /* 0x0000000614147981 */ /* 0x000ea2000c1e1b00 */
[----:B-1----:R-:W-:-:S04]  /*0390*/  IMAD.WIDE.U32 R24, R13, 0x8, R16 ;  /* 0x000000080d187825 */ /* 0x002fc800078e0010 */
[----:B------:R-:W-:Y:S01]  /*03a0*/  IMAD.WIDE.U32 R26, R35, 0x8, R16 ;  /* 0x00000008231a7825 */ /* 0x000fe200078e0010 */
[----:B--2---:R-:W-:-:S07]  /*03b0*/  DMUL R30, R20, UR8 ;  /* 0x00000008141e7c28 */ /* 0x004fce0008000000 */
[----:B------:R0:W-:Y:S04]  /*03c0*/  STG.E.64 desc[UR6][R24.64], R30 ;  /* 0x0000001e18007986 */ /* 0x0001e8000c101b06 */
[----:B------:R-:W2:Y:S04]  /*03d0*/  LDG.E.64 R26, desc[UR6][R26.64] ;  /* 0x000000061a1a7981 */ /* 0x000ea8000c1e1b00 */
[----:B------:R-:W2:Y:S01]  /*03e0*/  LDG.E.64 R32, desc[UR6][R14.64] ;  /* 0x000000060e207981 */ /* 0x000ea2000c1e1b00 */
[----:B------:R-:W-:Y:S01]  /*03f0*/  IMAD.WIDE.U32 R28, R37, 0x8, R16 ;  /* 0x00000008251c7825 */ /* 0x000fe200078e0010 */
[----:B--2---:R-:W-:-:S07]  /*0400*/  DFMA R32, R32, R26, R30 ;  /* 0x0000001a2020722b */ /* 0x004fce000000001e */
[----:B------:R1:W-:Y:S04]  /*0410*/  STG.E.64 desc[UR6][R24.64], R32 ;  /* 0x0000002018007986 */ /* 0x0003e8000c101b06 */
[----:B------:R-:W2:Y:S04]  /*0420*/  LDG.E.64 R22, desc[UR6][R14.64+0x8] ;  /* 0x000008060e167981 */ /* 0x000ea8000c1e1b00 */
[----:B------:R-:W2:Y:S01]  /*0430*/  LDG.E.64 R20, desc[UR6][R28.64] ;  /* 0x000000061c147981 */ /* 0x000ea2000c1e1b00 */
[----:B------:R-:W-:Y:S01]  /*0440*/  IMAD.WIDE.U32 R26, R5, 0x8, R16 ;  /* 0x00000008051a7825 */ /* 0x000fe200078e0010 */
[----:B--2---:R-:W-:-:S07]  /*0450*/  DFMA R22, R22, R20, R32 ;  /* 0x000000141616722b */ /* 0x004fce0000000020 */
[----:B------:R2:W-:Y:S04]  /*0460*/  STG.E.64 desc[UR6][R24.64], R22 ;  /* 0x0000001618007986 */ /* 0x0005e8000c101b06 */
[----:B------:R-:W3:Y:S04]  /*0470*/  LDG.E.64 R20, desc[UR6][R14.64+0x10] ;  /* 0x000010060e147981 */ /* 0x000ee8000c1e1b00 */
[----:B0-----:R-:W3:Y:S02]  /*0480*/  LDG.E.64 R30, desc[UR6][R26.64] ;  /* 0x000000061a1e7981 */ /* 0x001ee4000c1e1b00 */
[----:B---3--:R-:W-:Y:S01]  /*0490*/  DFMA R30, R20, R30, R22 ;  /* 0x0000001e141e722b */ /* 0x008fe20000000016 */
[----:B------:R-:W-:-:S06]  /*04a0*/  IMAD.WIDE.U32 R20, R7, 0x8, R18 ;  /* 0x0000000807147825 */ /* 0x000fcc00078e0012 */
[----:B------:R0:W-:Y:S04]  /*04b0*/  STG.E.64 desc[UR6][R24.64], R30 ;  /* 0x0000001e18007986 */ /* 0x0001e8000c101b06 */
[----:B------:R-:W1:Y:S02]  /*04c0*/  LDG.E.64 R20, desc[UR6][R20.64] ;  /* 0x0000000614147981 */ /* 0x000e64000c1e1b00 */
[----:B-1----:R-:W-:Y:S01]  /*04d0*/  DMUL R32, R20, UR8 ;  /* 0x0000000814207c28 */ /* 0x002fe20008000000 */
[----:B------:R-:W-:-:S06]  /*04e0*/  IMAD.WIDE.U32 R20, R7, 0x8, R16 ;  /* 0x0000000807147825 */ /* 0x000fcc00078e0010 */
[----:B------:R1:W-:Y:S04]  /*04f0*/  STG.E.64 desc[UR6][R20.64], R32 ;  /* 0x0000002014007986 */ /* 0x0003e8000c101b06 */
[----:B------:R-:W3:Y:S04]  /*0500*/  LDG.E.64 R28, desc[UR6][R28.64] ;  /* 0x000000061c1c7981 */ /* 0x000ee8000c1e1b00 */
[----:B--2---:R-:W3:Y:S02]  /*0510*/  LDG.E.64 R22, desc[UR6][R14.64] ;  /* 0x000000060e167981 */ /* 0x004ee4000c1e1b00 */
[----:B---3--:R-:W-:-:S07]  /*0520*/  DFMA R28, R22, R28, R32 ;  /* 0x0000001c161c722b */ /* 0x008fce0000000020 */
[----:B------:R-:W-:Y:S04]  /*0530*/  STG.E.64 desc[UR6][R20.64], R28 ;  /* 0x0000001c14007986 */ /* 0x000fe8000c101b06 */
[----:B------:R-:W2:Y:S04]  /*0540*/  LDG.E.64 R22, desc[UR6][R14.64+0x8] ;  /* 0x000008060e167981 */ /* 0x000ea8000c1e1b00 */
[----:B0-----:R-:W2:Y:S02]  /*0550*/  LDG.E.64 R24, desc[UR6][R26.64] ;  /* 0x000000061a187981 */ /* 0x001ea4000c1e1b00 */
[----:B--2---:R-:W-:-:S07]  /*0560*/  DFMA R24, R22, R24, R28 ;  /* 0x000000181618722b */ /* 0x004fce000000001c */
[----:B------:R0:W-:Y:S04]  /*0570*/  STG.E.64 desc[UR6][R20.64], R24 ;  /* 0x0000001814007986 */ /* 0x0001e8000c101b06 */
[----:B------:R-:W2:Y:S01]  /*0580*/  LDG.E.64 R22, desc[UR6][R14.64+0x10] ;  /* 0x000010060e167981 */ /* 0x000ea2000c1e1b00 */
[----:B-1----:R-:W-:Y:S01]  /*0590*/  IMAD.WIDE.U32 R32, R9, 0x8, R18 ;  /* 0x0000000809207825 */ /* 0x002fe200078e0012 */
[----:B--2---:R-:W-:-:S07]  /*05a0*/  DFMA R22, R30, R22, R24 ;  /* 0x000000161e16722b */ /* 0x004fce0000000018 */
[----:B------:R-:W-:Y:S04]  /*05b0*/  STG.E.64 desc[UR6][R20.64], R22 ;  /* 0x0000001614007986 */ /* 0x000fe8000c101b06 */
[----:B------:R-:W2:Y:S01]  /*05c0*/  LDG.E.64 R30, desc[UR6][R32.64] ;  /* 0x00000006201e7981 */ /* 0x000ea2000c1e1b00 */
[----:B0-----:R-:W-:Y:S01]  /*05d0*/  IMAD.WIDE.U32 R24, R9, 0x8, R16 ;  /* 0x0000000809187825 */ /* 0x001fe200078e0010 */
[----:B--2---:R-:W-:-:S07]  /*05e0*/  DMUL R30, R30, UR8 ;  /* 0x000000081e1e7c28 */ /* 0x004fce0008000000 */
[----:B------:R0:W-:Y:S04]  /*05f0*/  STG.E.64 desc[UR6][R24.64], R30 ;  /* 0x0000001e18007986 */ /* 0x0001e8000c101b06 */
[----:B------:R-:W2:Y:S04]  /*0600*/  LDG.E.64 R26, desc[UR6][R26.64] ;  /* 0x000000061a1a7981 */ /* 0x000ea8000c1e1b00 */
[----:B------:R-:W2:Y:S02]  /*0610*/  LDG.E.64 R28, desc[UR6][R14.64] ;  /* 0x000000060e1c7981 */ /* 0x000ea4000c1e1b00 */
[----:B--2---:R-:W-:Y:S01]  /*0620*/  DFMA R26, R28, R26, R30 ;  /* 0x0000001a1c1a722b */ /* 0x004fe2000000001e */
[----:B------:R-:W-:-:S06]  /*0630*/  IMAD.WIDE.U32 R28, R13, 0x8, R16 ;  /* 0x000000080d1c7825 */ /* 0x000fcc00078e0010 */
[----:B------:R1:W-:Y:S04]  /*0640*/  STG.E.64 desc[UR6][R24.64], R26 ;  /* 0x0000001a18007986 */ /* 0x0003e8000c101b06 */
[----:B0-----:R-:W2:Y:S04]  /*0650*/  LDG.E.64 R30, desc[UR6][R14.64+0x8] ;  /* 0x000008060e1e7981 */ /* 0x001ea8000c1e1b00 */
[----:B------:R-:W2:Y:S02]  /*0660*/  LDG.E.64 R32, desc[UR6][R28.64] ;  /* 0x000000061c207981 */ /* 0x000ea4000c1e1b00 */
[----:B--2---:R-:W-:-:S07]  /*0670*/  DFMA R32, R30, R32, R26 ;  /* 0x000000201e20722b */ /* 0x004fce000000001a */
[----:B------:R0:W-:Y:S04]  /*0680*/  STG.E.64 desc[UR6][R24.64], R32 ;  /* 0x0000002018007986 */ /* 0x0001e8000c101b06 */
[----:B------:R-:W2:Y:S02]  /*0690*/  LDG.E.64 R30, desc[UR6][R14.64+0x10] ;  /* 0x000010060e1e7981 */ /* 0x000ea4000c1e1b00 */
[----:B--2---:R-:W-:Y:S01]  /*06a0*/  DFMA R22, R22, R30, R32 ;  /* 0x0000001e1616722b */ /* 0x004fe20000000020 */
[----:B------:R-:W-:-:S06]  /*06b0*/  IMAD.WIDE.U32 R30, R11, 0x8, R18 ;  /* 0x000000080b1e7825 */ /* 0x000fcc00078e0012 */
[----:B------:R2:W-:Y:S04]  /*06c0*/  STG.E.64 desc[UR6][R24.64], R22 ;  /* 0x0000001618007986 */ /* 0x0005e8000c101b06 */
[----:B------:R-:W3:Y:S01]  /*06d0*/  LDG.E.64 R30, desc[UR6][R30.64] ;  /* 0x000000061e1e7981 */ /* 0x000ee2000c1e1b00 */
[----:B-1----:R-:W-:Y:S01]  /*06e0*/  IMAD.WIDE.U32 R26, R11, 0x8, R16 ;  /* 0x000000080b1a7825 */ /* 0x002fe200078e0010 */
[----:B---3--:R-:W-:-:S07]  /*06f0*/  DMUL R30, R30, UR8 ;  /* 0x000000081e1e7c28 */ /* 0x008fce0008000000 */
[----:B------:R1:W-:Y:S04]  /*0700*/  STG.E.64 desc[UR6][R26.64], R30 ;  /* 0x0000001e1a007986 */ /* 0x0003e8000c101b06 */
[----:B------:R-:W3:Y:S04]  /*0710*/  LDG.E.64 R28, desc[UR6][R28.64] ;  /* 0x000000061c1c7981 */ /* 0x000ee8000c1e1b00 */
[----:B0-----:R-:W3:Y:S02]  /*0720*/  LDG.E.64 R32, desc[UR6][R14.64] ;  /* 0x000000060e207981 */ /* 0x001ee4000c1e1b00 */
[----:B---3--:R-:W-:-:S07]  /*0730*/  DFMA R32, R32, R28, R30 ;  /* 0x0000001c2020722b */ /* 0x008fce000000001e */
[----:B------:R1:W-:Y:S04]  /*0740*/  STG.E.64 desc[UR6][R26.64], R32 ;  /* 0x000000201a007986 */ /* 0x0003e8000c101b06 */
[----:B------:R-:W2:Y:S04]  /*0750*/  LDG.E.64 R20, desc[UR6][R20.64] ;  /* 0x0000000614147981 */ /* 0x000ea8000c1e1b00 */
[----:B------:R-:W2:Y:S01]  /*0760*/  LDG.E.64 R28, desc[UR6][R14.64+0x8] ;  /* 0x000008060e1c7981 */ /* 0x000ea2000c1e1b00 */
[----:B------:R-:W-:Y:S01]  /*0770*/  IADD3 R4, PT, PT, R4, 0x4, RZ ;  /* 0x0000000404047810 */ /* 0x000fe20007ffe0ff */
[----:B--2---:R-:W-:-:S07]  /*0780*/  DFMA R24, R28, R20, R32 ;  /* 0x000000141c18722b */ /* 0x004fce0000000020 */
[----:B------:R1:W-:Y:S04]  /*0790*/  STG.E.64 desc[UR6][R26.64], R24 ;  /* 0x000000181a007986 */ /* 0x0003e8000c101b06 */
[----:B------:R-:W2:Y:S01]  /*07a0*/  LDG.E.64 R20, desc[UR6][R14.64+0x10] ;  /* 0x000010060e147981 */ /* 0x000ea2000c1e1b00 */
[----:B------:R-:W-:Y:S01]  /*07b0*/  ISETP.NE.AND P0, PT, R4, RZ, PT ;  /* 0x000000ff0400720c */ /* 0x000fe20003f05270 */
[----:B------:R-:W-:Y:S01]  /*07c0*/  UIADD3 UR4, UPT, UPT, UR4, 0x4, URZ ;  /* 0x0000000404047890 */ /* 0x000fe2000fffe0ff */
[C---:B------:R-:W-:Y:S02]  /*07d0*/  LEA R35, R0.reuse, R35, 0x2 ;  /* 0x0000002300237211 */ /* 0x040fe400078e10ff */
[C---:B------:R-:W-:Y:S02]  /*07e0*/  LEA R37, R0.reuse, R37, 0x2 ;  /* 0x0000002500257211 */ /* 0x040fe400078e10ff */
[----:B------:R-:W-:-:S02]  /*07f0*/  LEA R5, R0, R5, 0x2 ;  /* 0x0000000500057211 */ /* 0x000fc400078e10ff */
[C---:B------:R-:W-:Y:S02]  /*0800*/  LEA R7, R0.reuse, R7, 0x2 ;  /* 0x0000000700077211 */ /* 0x040fe400078e10ff */
[C---:B------:R-:W-:Y:S02]  /*0810*/  LEA R9, R0.reuse, R9, 0x2 ;  /* 0x0000000900097211 */ /* 0x040fe400078e10ff */
[C---:B------:R-:W-:Y:S02]  /*0820*/  LEA R11, R0.reuse, R11, 0x2 ;  /* 0x0000000b000b7211 */ /* 0x040fe400078e10ff */
[----:B------:R-:W-:Y:S01]  /*0830*/  LEA R13, R0, R13, 0x2 ;  /* 0x0000000d000d7211 */ /* 0x000fe200078e10ff */
[----:B--2---:R-:W-:-:S07]  /*0840*/  DFMA R22, R22, R20, R24 ;  /* 0x000000141616722b */ /* 0x004fce0000000018 */
[----:B------:R1:W-:Y:S01]  /*0850*/  STG.E.64 desc[UR6][R26.64], R22 ;  /* 0x000000161a007986 */ /* 0x0003e2000c101b06 */
[----:B------:R-:W-:Y:S05]  /*0860*/  @P0 BRA `(.L_x_5) ;  /* 0xfffffff800c00947 */ /* 0x000fea000383ffff */
[----:B------:R-:W-:-:S12]  /*0870*/  UIADD3 UR4, UPT, UPT, UR4, 0x3, URZ ;  /* 0x0000000304047890 */ /* 0x000fd8000fffe0ff */
.L_x_4:
[----:B------:R-:W-:-:S13]  /*0880*/  LOP3.LUT P0, R4, R2, 0x3, RZ, 0xc0, !PT ;  /* 0x0000000302047812 */ /* 0x000fda000780c0ff */
[----:B------:R-:W-:Y:S05]  /*0890*/  @!P0 EXIT ;  /* 0x000000000000894d */ /* 0x000fea0003800000 */
[----:B------:R-:W-:Y:S02]  /*08a0*/  ISETP.NE.AND P0, PT, R4, 0x1, PT ;  /* 0x000000010400780c */ /* 0x000fe40003f05270 */
[----:B------:R-:W-:-:S04]  /*08b0*/  LOP3.LUT R2, R2, 0x1, RZ, 0xc0, !PT ;  /* 0x0000000102027812 */ /* 0x000fc800078ec0ff */
[----:B------:R-:W-:-:S07]  /*08c0*/  ISETP.NE.U32.AND P1, PT, R2, 0x1, PT ;  /* 0x000000010200780c */ /* 0x000fce0003f25070 */
[----:B------:R-:W-:Y:S06]  /*08d0*/  @!P0 BRA `(.L_x_6) ;  /* 0x0000000000a88947 */ /* 0x000fec0003800000 */
[----:B------:R-:W-:-:S04]  /*08e0*/  IMAD R7, R0, UR4, R3 ;  /* 0x0000000400077c24 */ /* 0x000fc8000f8e0203 */
[----:B------:R-:W-:-:S06]  /*08f0*/  IMAD.WIDE.U32 R10, R7, 0x8, R18 ;  /* 0x00000008070a7825 */ /* 0x000fcc00078e0012 */
[----:B------:R-:W2:Y:S01]  /*0900*/  LDG.E.64 R10, desc[UR6][R10.64] ;  /* 0x000000060a0a7981 */ /* 0x000ea2000c1e1b00 */
[----:B-1----:R-:W-:Y:S02]  /*0910*/  IMAD R23, R0, -0x3, R7 ;  /* 0xfffffffd00177824 */ /* 0x002fe400078e0207 */
[----:B------:R-:W-:-:S04]  /*0920*/  IMAD.WIDE.U32 R4, R7, 0x8, R16 ;  /* 0x0000000807047825 */ /* 0x000fc800078e0010 */
[----:B------:R-:W-:Y:S01]  /*0930*/  IMAD.WIDE.U32 R20, R23, 0x8, R16 ;  /* 0x0000000817147825 */ /* 0x000fe200078e0010 */
[----:B--2---:R-:W-:-:S07]  /*0940*/  DMUL R12, R10, UR8 ;  /* 0x000000080a0c7c28 */ /* 0x004fce0008000000 */
[----:B------:R0:W-:Y:S04]  /*0950*/  STG.E.64 desc[UR6][R4.64], R12 ;  /* 0x0000000c04007986 */ /* 0x0001e8000c101b06 */
[----:B------:R-:W2:Y:S04]  /*0960*/  LDG.E.64 R20, desc[UR6][R20.64] ;  /* 0x0000000614147981 */ /* 0x000ea8000c1e1b00 */
[----:B------:R-:W2:Y:S01]  /*0970*/  LDG.E.64 R8, desc[UR6][R14.64] ;  /* 0x000000060e087981 */ /* 0x000ea2000c1e1b00 */
[----:B------:R-:W-:Y:S01]  /*0980*/  IADD3 R27, PT, PT, R23, R0, RZ ;  /* 0x00000000171b7210 */ /* 0x000fe20007ffe0ff */
[----:B--2---:R-:W-:-:S04]  /*0990*/  DFMA R22, R8, R20, R12 ;  /* 0x000000140816722b */ /* 0x004fc8000000000c */
[----:B------:R-:W-:-:S03]  /*09a0*/  IMAD.WIDE.U32 R8, R27, 0x8, R16 ;  /* 0x000000081b087825 */ /* 0x000fc600078e0010 */
[----:B------:R1:W-:Y:S04]  /*09b0*/  STG.E.64 desc[UR6][R4.64], R22 ;  /* 0x0000001604007986 */ /* 0x0003e8000c101b06 */
[----:B------:R-:W2:Y:S04]  /*09c0*/  LDG.E.64 R10, desc[UR6][R14.64+0x8] ;  /* 0x000008060e0a7981 */ /* 0x000ea8000c1e1b00 */
[----:B------:R-:W2:Y:S01]  /*09d0*/  LDG.E.64 R24, desc[UR6][R8.64] ;  /* 0x0000000608187981 */ /* 0x000ea2000c1e1b00 */
[----:B------:R-:W-:Y:S01]  /*09e0*/  IADD3 R27, PT, PT, R27, R0, RZ ;  /* 0x000000001b1b7210 */ /* 0x000fe20007ffe0ff */
[----:B--2---:R-:W-:-:S04]  /*09f0*/  DFMA R24, R10, R24, R22 ;  /* 0x000000180a18722b */ /* 0x004fc80000000016 */
[----:B------:R-:W-:-:S03]  /*0a00*/  IMAD.WIDE.U32 R10, R27, 0x8, R16 ;  /* 0x000000081b0a7825 */ /* 0x000fc600078e0010 */
[----:B------:R2:W-:Y:S04]  /*0a10*/  STG.E.64 desc[UR6][R4.64], R24 ;  /* 0x0000001804007986 */ /* 0x0005e8000c101b06 */
[----:B0-----:R-:W3:Y:S04]  /*0a20*/  LDG.E.64 R12, desc[UR6][R14.64+0x10] ;  /* 0x000010060e0c7981 */ /* 0x001ee8000c1e1b00 */
[----:B------:R-:W3:Y:S01]  /*0a30*/  LDG.E.64 R20, desc[UR6][R10.64] ;  /* 0x000000060a147981 */ /* 0x000ee2000c1e1b00 */
[----:B------:R-:W-:Y:S01]  /*0a40*/  IADD3 R27, PT, PT, R7, R0, RZ ;  /* 0x00000000071b7210 */ /* 0x000fe20007ffe0ff */
[----:B---3--:R-:W-:-:S04]  /*0a50*/  DFMA R6, R12, R20, R24 ;  /* 0x000000140c06722b */ /* 0x008fc80000000018 */
[----:B------:R-:W-:-:S03]  /*0a60*/  IMAD.WIDE.U32 R12, R27, 0x8, R18 ;  /* 0x000000081b0c7825 */ /* 0x000fc600078e0012 */
[----:B------:R0:W-:Y:S04]  /*0a70*/  STG.E.64 desc[UR6][R4.64], R6 ;  /* 0x0000000604007986 */ /* 0x0001e8000c101b06 */
[----:B------:R-:W3:Y:S01]  /*0a80*/  LDG.E.64 R12, desc[UR6][R12.64] ;  /* 0x000000060c0c7981 */ /* 0x000ee2000c1e1b00 */
[----:B-1----:R-:W-:Y:S01]  /*0a90*/  IMAD.WIDE.U32 R22, R27, 0x8, R16 ;  /* 0x000000081b167825 */ /* 0x002fe200078e0010 */
        /* <DEDUP_REMOVED lines=10> */
[----:B0-----:R-:W2:Y:S01]  /*0b40*/  LDG.E.64 R4, desc[UR6][R14.64+0x10] ;  /* 0x000010060e047981 */ /* 0x001ea2000c1e1b00 */
[----:B------:R-:W-:Y:S01]  /*0b50*/  UIADD3 UR4, UPT, UPT, UR4, 0x2, URZ ;  /* 0x0000000204047890 */ /* 0x000fe2000fffe0ff */
[----:B--2---:R-:W-:-:S07]  /*0b60*/  DFMA R4, R6, R4, R26 ;  /* 0x000000040604722b */ /* 0x004fce000000001a */
[----:B------:R3:W-:Y:S04]  /*0b70*/  STG.E.64 desc[UR6][R22.64], R4 ;  /* 0x0000000416007986 */ /* 0x0007e8000c101b06 */
.L_x_6:
[----:B------:R-:W-:Y:S05]  /*0b80*/  @P1 EXIT ;  /* 0x000000000000194d */ /* 0x000fea0003800000 */
[----:B------:R-:W-:-:S04]  /*0b90*/  IMAD R3, R0, UR4, R3 ;  /* 0x0000000400037c24 */ /* 0x000fc8000f8e0203 */
[----:B------:R-:W-:-:S06]  /*0ba0*/  IMAD.WIDE.U32 R18, R3, 0x8, R18 ;  /* 0x0000000803127825 */ /* 0x000fcc00078e0012 */
[----:B------:R-:W3:Y:S01]  /*0bb0*/  LDG.E.64 R18, desc[UR6][R18.64] ;  /* 0x0000000612127981 */ /* 0x000ee2000c1e1b00 */
[----:B------:R-:W-:Y:S02]  /*0bc0*/  IMAD R11, R0, -0x3, R3 ;  /* 0xfffffffd000b7824 */ /* 0x000fe400078e0203 */
[----:B------:R-:W-:-:S04]  /*0bd0*/  IMAD.WIDE.U32 R2, R3, 0x8, R16 ;  /* 0x0000000803027825 */ /* 0x000fc800078e0010 */
[----:B------:R-:W-:Y:S01]  /*0be0*/  IMAD.WIDE.U32 R8, R11, 0x8, R16 ;  /* 0x000000080b087825 */ /* 0x000fe200078e0010 */
[----:B---3--:R-:W-:-:S07]  /*0bf0*/  DMUL R4, R18, UR8 ;  /* 0x0000000812047c28 */ /* 0x008fce0008000000 */
[----:B------:R0:W-:Y:S04]  /*0c00*/  STG.E.64 desc[UR6][R2.64], R4 ;  /* 0x0000000402007986 */ /* 0x0001e8000c101b06 */
[----:B------:R-:W2:Y:S04]  /*0c10*/  LDG.E.64 R8, desc[UR6][R8.64] ;  /* 0x0000000608087981 */ /* 0x000ea8000c1e1b00 */
[----:B------:R-:W2:Y:S01]  /*0c20*/  LDG.E.64 R6, desc[UR6][R14.64] ;  /* 0x000000060e067981 */ /* 0x000ea2000c1e1b00 */
[----:B------:R-:W-:-:S05]  /*0c30*/  IADD3 R21, PT, PT, R11, R0, RZ ;  /* 0x000000000b157210 */ /* 0x000fca0007ffe0ff */
[----:B------:R-:W-:Y:S01]  /*0c40*/  IMAD.WIDE.U32 R12, R21, 0x8, R16 ;  /* 0x00000008150c7825 */ /* 0x000fe200078e0010 */
[----:B--2---:R-:W-:-:S07]  /*0c50*/  DFMA R6, R6, R8, R4 ;  /* 0x000000080606722b */ /* 0x004fce0000000004 */
[----:B------:R-:W-:Y:S04]  /*0c60*/  STG.E.64 desc[UR6][R2.64], R6 ;  /* 0x0000000602007986 */ /* 0x000fe8000c101b06 */
[----:B------:R-:W2:Y:S04]  /*0c70*/  LDG.E.64 R12, desc[UR6][R12.64] ;  /* 0x000000060c0c7981 */ /* 0x000ea8000c1e1b00 */
[----:B------:R-:W2:Y:S01]  /*0c80*/  LDG.E.64 R10, desc[UR6][R14.64+0x8] ;  /* 0x000008060e0a7981 */ /* 0x000ea2000c1e1b00 */
[----:B------:R-:W-:-:S05]  /*0c90*/  IADD3 R21, PT, PT, R21, R0, RZ ;  /* 0x0000000015157210 */ /* 0x000fca0007ffe0ff */
[----:B------:R-:W-:Y:S01]  /*0ca0*/  IMAD.WIDE.U32 R16, R21, 0x8, R16 ;  /* 0x0000000815107825 */ /* 0x000fe200078e0010 */
[----:B--2---:R-:W-:-:S07]  /*0cb0*/  DFMA R10, R10, R12, R6 ;  /* 0x0000000c0a0a722b */ /* 0x004fce0000000006 */
[----:B------:R-:W-:Y:S04]  /*0cc0*/  STG.E.64 desc[UR6][R2.64], R10 ;  /* 0x0000000a02007986 */ /* 0x000fe8000c101b06 */
[----:B0-----:R-:W2:Y:S04]  /*0cd0*/  LDG.E.64 R4, desc[UR6][R14.64+0x10] ;  /* 0x000010060e047981 */ /* 0x001ea8000c1e1b00 */
[----:B------:R-:W2:Y:S02]  /*0ce0*/  LDG.E.64 R16, desc[UR6][R16.64] ;  /* 0x0000000610107981 */ /* 0x000ea4000c1e1b00 */
[----:B--2---:R-:W-:-:S07]  /*0cf0*/  DFMA R4, R4, R16, R10 ;  /* 0x000000100404722b */ /* 0x004fce000000000a */
[----:B------:R-:W-:Y:S01]  /*0d00*/  STG.E.64 desc[UR6][R2.64], R4 ;  /* 0x0000000402007986 */ /* 0x000fe2000c101b06 */
[----:B------:R-:W-:Y:S05]  /*0d10*/  EXIT ;  /* 0x000000000000794d */ /* 0x000fea0003800000 */
.L_x_7:
        /* <DEDUP_REMOVED lines=14> */
.L_x_20:


//--------------------- .text._Z18transposeCoalescedPdPKdii --------------------------
	.section	.text._Z18transposeCoalescedPdPKdii,"ax",@progbits
	.align	128
        .global         _Z18transposeCoalescedPdPKdii
        .type           _Z18transposeCoalescedPdPKdii,@function
        .size           _Z18transposeCoalescedPdPKdii,(.L_x_21 - _Z18transposeCoalescedPdPKdii)
        .other          _Z18transposeCoalescedPdPKdii,@"STO_CUDA_ENTRY STV_DEFAULT"
_Z18transposeCoalescedPdPKdii:
.text._Z18transposeCoalescedPdPKdii:
[----:B------:R-:W-:Y:S01]  /*0000*/  LDC R1, c[0x0][0x37c] ;  /* 0x0000df00ff017b82 */ /* 0x000fe20000000800 */
[----:B------:R-:W0:Y:S07]  /*0010*/  S2R R14, SR_CTAID.Y ;  /* 0x00000000000e7919 */ /* 0x000e2e0000002600 */
[----:B------:R-:W1:Y:S01]  /*0020*/  LDC.64 R2, c[0x0][0x390] ;  /* 0x0000e400ff027b82 */ /* 0x000e620000000a00 */
[----:B------:R-:W2:Y:S01]  /*0030*/  LDCU.64 UR6, c[0x0][0x358] ;  /* 0x00006b00ff0677ac */ /* 0x000ea20008000a00 */
[----:B------:R-:W-:Y:S01]  /*0040*/  BSSY.RECONVERGENT B0, `(.L_x_8) ;  /* 0x0000042000007945 */ /* 0x000fe20003800200 */
[----:B------:R-:W0:Y:S01]  /*0050*/  S2R R15, SR_TID.Y ;  /* 0x00000000000f7919 */ /* 0x000e220000002200 */
[----:B------:R-:W3:Y:S01]  /*0060*/  S2R R18, SR_CTAID.X ;  /* 0x0000000000127919 */ /* 0x000ee20000002500 */
[----:B------:R-:W3:Y:S01]  /*0070*/  S2R R0, SR_TID.X ;  /* 0x0000000000007919 */ /* 0x000ee20000002100 */
[----:B0-----:R-:W-:-:S04]  /*0080*/  IMAD R5, R14, 0x20, R15 ;  /* 0x000000200e057824 */ /* 0x001fc800078e020f */
[----:B-1----:R-:W-:Y:S01]  /*0090*/  IMAD.IADD R17, R2, 0x1, -R5 ;  /* 0x0000000102117824 */ /* 0x002fe200078e0a05 */
[----:B---3--:R-:W-:-:S04]  /*00a0*/  LEA R4, R18, R0, 0x5 ;  /* 0x0000000012047211 */ /* 0x008fc800078e28ff */
[----:B------:R-:W-:-:S04]  /*00b0*/  ISETP.GE.AND P0, PT, R17, 0x1, PT ;  /* 0x000000011100780c */ /* 0x000fc80003f06270 */
[----:B------:R-:W-:-:S13]  /*00c0*/  ISETP.GE.OR P0, PT, R4, R3, !P0 ;  /* 0x000000030400720c */ /* 0x000fda0004706670 */
[----:B--2---:R-:W-:Y:S05]  /*00d0*/  @P0 BRA `(.L_x_9) ;  /* 0x0000000000e00947 */ /* 0x004fea0003800000 */
[----:B------:R-:W0:Y:S01]  /*00e0*/  S2UR UR5, SR_CgaCtaId ;  /* 0x00000000000579c3 */ /* 0x000e220000008800 */
[----:B------:R-:W-:Y:S01]  /*00f0*/  VIMNMX R17, PT, PT, R17, 0x20, PT ;  /* 0x0000002011117848 */ /* 0x000fe20003fe0100 */
[----:B------:R-:W-:Y:S01]  /*0100*/  UMOV UR4, 0x400 ;  /* 0x0000040000047882 */ /* 0x000fe20000000000 */
[--C-:B------:R-:W-:Y:S01]  /*0110*/  IMAD R19, R15, 0x21, R0.reuse ;  /* 0x000000210f137824 */ /* 0x100fe200078e0200 */
[----:B------:R-:W-:Y:S01]  /*0120*/  BSSY.RECONVERGENT B1, `(.L_x_10) ;  /* 0x0000020000017945 */ /* 0x000fe20003800200 */
[----:B------:R-:W-:Y:S01]  /*0130*/  ISETP.GT.AND P1, PT, R17, 0x18, PT ;  /* 0x000000181100780c */ /* 0x000fe20003f24270 */
[----:B------:R-:W-:Y:S01]  /*0140*/  IMAD R5, R5, R3, R0 ;  /* 0x0000000305057224 */ /* 0x000fe200078e0200 */
[----:B------:R-:W-:Y:S01]  /*0150*/  PLOP3.LUT P0, PT, PT, PT, PT, 0x80, 0x8 ;  /* 0x000000000008781c */ /* 0x000fe20003f0f070 */
[----:B------:R-:W-:Y:S02]  /*0160*/  IMAD.MOV.U32 R16, RZ, RZ, RZ ;  /* 0x000000ffff107224 */ /* 0x000fe400078e00ff */
[----:B------:R-:W-:Y:S01]  /*0170*/  IMAD R22, R18, 0x20, R5 ;  /* 0x0000002012167824 */ /* 0x000fe200078e0205 */
[----:B0-----:R-:W-:-:S06]  /*0180*/  ULEA UR4, UR5, UR4, 0x18 ;  /* 0x0000000405047291 */ /* 0x001fcc000f8ec0ff */
[----:B------:R-:W-:Y:S01]  /*0190*/  LEA R19, R19, UR4, 0x3 ;  /* 0x0000000413137c11 */ /* 0x000fe2000f8e18ff */
[----:B------:R-:W-:Y:S06]  /*01a0*/  @!P1 BRA `(.L_x_11) ;  /* 0x00000000005c9947 */ /* 0x000fec0003800000 */
[----:B------:R-:W0:Y:S01]  /*01b0*/  LDC.64 R4, c[0x0][0x388] ;  /* 0x0000e200ff047b82 */ /* 0x000e220000000a00 */
[----:B------:R-:W-:Y:S02]  /*01c0*/  PLOP3.LUT P0, PT, PT, PT, PT, 0x8, 0x80 ;  /* 0x000000000080781c */ /* 0x000fe40003f0e170 */
[----:B------:R-:W-:-:S11]  /*01d0*/  IADD3 R21, PT, PT, R17, -0x18, RZ ;  /* 0xffffffe811157810 */ /* 0x000fd60007ffe0ff */
.L_x_12:
[----:B------:R-:W-:Y:S02]  /*01e0*/  IMAD R12, R3, 0x8, R22 ;  /* 0x00000008030c7824 */ /* 0x000fe400078e0216 */
[----:B0-----:R-:W-:-:S03]  /*01f0*/  IMAD.WIDE R8, R22, 0x8, R4 ;  /* 0x0000000816087825 */ /* 0x001fc600078e0204 */
[C---:B------:R-:W-:Y:S01]  /*0200*/  LEA R10, R3.reuse, R12, 0x3 ;  /* 0x0000000c030a7211 */ /* 0x040fe200078e18ff */
[----:B------:R-:W-:Y:S02]  /*0210*/  IMAD.WIDE R12, R12, 0x8, R4 ;  /* 0x000000080c0c7825 */ /* 0x000fe400078e0204 */
[----:B------:R-:W2:Y:S02]  /*0220*/  LDG.E.64 R8, desc[UR6][R8.64] ;  /* 0x0000000608087981 */ /* 0x000ea4000c1e1b00 */
[----:B------:R-:W-:Y:S02]  /*0230*/  IMAD R20, R3, 0x8, R10 ;  /* 0x0000000803147824 */ /* 0x000fe400078e020a */
[--C-:B------:R-:W-:Y:S01]  /*0240*/  IMAD.WIDE R10, R10, 0x8, R4.reuse ;  /* 0x000000080a0a7825 */ /* 0x100fe200078e0204 */
[----:B------:R-:W3:Y:S03]  /*0250*/  LDG.E.64 R12, desc[UR6][R12.64] ;  /* 0x000000060c0c7981 */ /* 0x000ee6000c1e1b00 */
[----:B------:R-:W-:-:S02]  /*0260*/  IMAD.WIDE R6, R20, 0x8, R4 ;  /* 0x0000000814067825 */ /* 0x000fc400078e0204 */
[----:B------:R-:W4:Y:S04]  /*0270*/  LDG.E.64 R10, desc[UR6][R10.64] ;  /* 0x000000060a0a7981 */ /* 0x000f28000c1e1b00 */
[----:B------:R-:W5:Y:S01]  /*0280*/  LDG.E.64 R6, desc[UR6][R6.64] ;  /* 0x0000000606067981 */ /* 0x000f62000c1e1b00 */
[----:B------:R-:W-:-:S04]  /*0290*/  IADD3 R16, PT, PT, R16, 0x20, RZ ;  /* 0x0000002010107810 */ /* 0x000fc80007ffe0ff */
[----:B------:R-:W-:Y:S01]  /*02a0*/  ISETP.GE.AND P1, PT, R16, R21, PT ;  /* 0x000000151000720c */ /* 0x000fe20003f26270 */
[----:B------:R-:W-:Y:S01]  /*02b0*/  IMAD R22, R3, 0x8, R20 ;  /* 0x0000000803167824 */ /* 0x000fe200078e0214 */
[----:B--2---:R-:W-:Y:S04]  /*02c0*/  STS.64 [R19], R8 ;  /* 0x0000000813007388 */ /* 0x004fe80000000a00 */
[----:B---3--:R-:W-:Y:S04]  /*02d0*/  STS.64 [R19+0x840], R12 ;  /* 0x0008400c13007388 */ /* 0x008fe80000000a00 */
[----:B----4-:R-:W-:Y:S04]  /*02e0*/  STS.64 [R19+0x1080], R10 ;  /* 0x0010800a13007388 */ /* 0x010fe80000000a00 */
[----:B-----5:R0:W-:Y:S02]  /*02f0*/  STS.64 [R19+0x18c0], R6 ;  /* 0x0018c00613007388 */ /* 0x0201e40000000a00 */
[----:B0-----:R-:W-:Y:S01]  /*0300*/  IADD3 R19, PT, PT, R19, 0x2100, RZ ;  /* 0x0000210013137810 */ /* 0x001fe20007ffe0ff */
[----:B------:R-:W-:Y:S06]  /*0310*/  @!P1 BRA `(.L_x_12) ;  /* 0xfffffffc00b09947 */ /* 0x000fec000383ffff */
.L_x_11:
[----:B------:R-:W-:Y:S05]  /*0320*/  BSYNC.RECONVERGENT B1 ;  /* 0x0000000000017941 */ /* 0x000fea0003800200 */
.L_x_10:
[----:B------:R-:W-:-:S05]  /*0330*/  IMAD.IADD R4, R17, 0x1, -R16 ;  /* 0x0000000111047824 */ /* 0x000fca00078e0a10 */
[----:B------:R-:W-:-:S13]  /*0340*/  ISETP.GT.AND P1, PT, R4, 0x8, PT ;  /* 0x000000080400780c */ /* 0x000fda0003f24270 */
[----:B------:R-:W-:Y:S01]  /*0350*/  @P1 PLOP3.LUT P0, PT, PT, PT, PT, 0x8, 0x80 ;  /* 0x000000000080181c */ /* 0x000fe20003f0e170 */
[----:B------:R-:W0:Y:S01]  /*0360*/  @P1 LDC.64 R6, c[0x0][0x388] ;  /* 0x0000e200ff061b82 */ /* 0x000e220000000a00 */
[----:B------:R-:W-:Y:S01]  /*0370*/  @P1 IADD3 R16, PT, PT, R16, 0x10, RZ ;  /* 0x0000001010101810 */ /* 0x000fe20007ffe0ff */
[----:B------:R-:W-:-:S03]  /*0380*/  @P1 IMAD R10, R3, 0x8, R22 ;  /* 0x00000008030a1824 */ /* 0x000fc600078e0216 */
[----:B------:R-:W-:-:S13]  /*0390*/  ISETP.LT.OR P0, PT, R16, R17, P0 ;  /* 0x000000111000720c */ /* 0x000fda0000701670 */
[----:B------:R-:W1:Y:S01]  /*03a0*/  @P0 LDC.64 R8, c[0x0][0x388] ;  /* 0x0000e200ff080b82 */ /* 0x000e620000000a00 */
[----:B0-----:R-:W-:Y:S01]  /*03b0*/  @P1 IMAD.WIDE R4, R22, 0x8, R6 ;  /* 0x0000000816041825 */ /* 0x001fe200078e0206 */
[----:B------:R-:W-:-:S03]  /*03c0*/  @P1 LEA R22, R3, R10, 0x3 ;  /* 0x0000000a03161211 */ /* 0x000fc600078e18ff */
[----:B------:R-:W-:Y:S02]  /*03d0*/  @P1 IMAD.WIDE R6, R10, 0x8, R6 ;  /* 0x000000080a061825 */ /* 0x000fe400078e0206 */
[----:B------:R-:W2:Y:S04]  /*03e0*/  @P1 LDG.E.64 R4, desc[UR6][R4.64] ;  /* 0x0000000604041981 */ /* 0x000ea8000c1e1b00 */
[----:B------:R-:W3:Y:S01]  /*03f0*/  @P1 LDG.E.64 R6, desc[UR6][R6.64] ;  /* 0x0000000606061981 */ /* 0x000ee2000c1e1b00 */
[----:B-1----:R-:W-:-:S06]  /*0400*/  @P0 IMAD.WIDE R22, R22, 0x8, R8 ;  /* 0x0000000816160825 */ /* 0x002fcc00078e0208 */
[----:B------:R-:W4:Y:S04]  /*0410*/  @P0 LDG.E.64 R22, desc[UR6][R22.64] ;  /* 0x0000000616160981 */ /* 0x000f28000c1e1b00 */
[----:B--2---:R-:W-:Y:S04]  /*0420*/  @P1 STS.64 [R19], R4 ;  /* 0x0000000413001388 */ /* 0x004fe80000000a00 */
[----:B---3--:R0:W-:Y:S02]  /*0430*/  @P1 STS.64 [R19+0x840], R6 ;  /* 0x0008400613001388 */ /* 0x0081e40000000a00 */
[----:B0-----:R-:W-:-:S05]  /*0440*/  @P1 VIADD R19, R19, 0x1080 ;  /* 0x0000108013131836 */ /* 0x001fca0000000000 */
[----:B----4-:R0:W-:Y:S02]  /*0450*/  @P0 STS.64 [R19], R22 ;  /* 0x0000001613000388 */ /* 0x0101e40000000a00 */
.L_x_9:
[----:B------:R-:W-:Y:S05]  /*0460*/  BSYNC.RECONVERGENT B0 ;  /* 0x0000000000007941 */ /* 0x000fea0003800200 */
.L_x_8:
[----:B------:R-:W-:Y:S01]  /*0470*/  LEA R5, R18, R15, 0x5 ;  /* 0x0000000f12057211 */ /* 0x000fe200078e28ff */
[----:B------:R-:W-:Y:S04]  /*0480*/  BAR.SYNC.DEFER_BLOCKING 0x0 ;  /* 0x0000000000007b1d */ /* 0x000fe80000010000 */
[----:B------:R-:W-:Y:S01]  /*0490*/  IMAD.IADD R4, R3, 0x1, -R5 ;  /* 0x0000000103047824 */ /* 0x000fe200078e0a05 */
[----:B------:R-:W-:-:S04]  /*04a0*/  LEA R3, R14, R0, 0x5 ;  /* 0x000000000e037211 */ /* 0x000fc800078e28ff */
[----:B------:R-:W-:-:S04]  /*04b0*/  ISETP.GE.AND P0, PT, R4, 0x1, PT ;  /* 0x000000010400780c */ /* 0x000fc80003f06270 */
[----:B------:R-:W-:-:S13]  /*04c0*/  ISETP.GE.OR P0, PT, R3, R2, !P0 ;  /* 0x000000020300720c */ /* 0x000fda0004706670 */
[----:B------:R-:W-:Y:S05]  /*04d0*/  @P0 EXIT ;  /* 0x000000000000094d */ /* 0x000fea0003800000 */
[----:B------:R-:W1:Y:S01]  /*04e0*/  S2UR UR5, SR_CgaCtaId ;  /* 0x00000000000579c3 */ /* 0x000e620000008800 */
[----:B------:R-:W-:Y:S01]  /*04f0*/  VIMNMX R3, PT, PT, R4, 0x20, PT ;  /* 0x0000002004037848 */ /* 0x000fe20003fe0100 */
[----:B------:R-:W-:Y:S01]  /*0500*/  UMOV UR4, 0x400 ;  /* 0x0000040000047882 */ /* 0x000fe20000000000 */
[----:B------:R-:W-:Y:S01]  /*0510*/  IMAD R4, R0, 0x21, R15 ;  /* 0x0000002100047824 */ /* 0x000fe200078e020f */
[----:B------:R-:W-:Y:S01]  /*0520*/  BSSY.RECONVERGENT B0, `(.L_x_13) ;  /* 0x0000020000007945 */ /* 0x000fe20003800200 */
[----:B------:R-:W-:Y:S01]  /*0530*/  ISETP.GT.AND P1, PT, R3, 0x18, PT ;  /* 0x000000180300780c */ /* 0x000fe20003f24270 */
[----:B------:R-:W-:Y:S02]  /*0540*/  IMAD R5, R5, R2, R0 ;  /* 0x0000000205057224 */ /* 0x000fe400078e0200 */
[----:B------:R-:W-:Y:S01]  /*0550*/  HFMA2 R0, -RZ, RZ, 0, 0 ;  /* 0x00000000ff007431 */ /* 0x000fe200000001ff */
[----:B------:R-:W-:Y:S01]  /*0560*/  PLOP3.LUT P0, PT, PT, PT, PT, 0x80, 0x8 ;  /* 0x000000000008781c */ /* 0x000fe20003f0f070 */
[----:B------:R-:W-:Y:S01]  /*0570*/  IMAD R5, R14, 0x20, R5 ;  /* 0x000000200e057824 */ /* 0x000fe200078e0205 */
[----:B-1----:R-:W-:-:S06]  /*0580*/  ULEA UR4, UR5, UR4, 0x18 ;  /* 0x0000000405047291 */ /* 0x002fcc000f8ec0ff */
[----:B------:R-:W-:Y:S01]  /*0590*/  LEA R4, R4, UR4, 0x3 ;  /* 0x0000000404047c11 */ /* 0x000fe2000f8e18ff */
[----:B------:R-:W-:Y:S06]  /*05a0*/  @!P1 BRA `(.L_x_14) ;  /* 0x00000000005c9947 */ /* 0x000fec0003800000 */
[----:B------:R-:W1:Y:S01]  /*05b0*/  LDC.64 R6, c[0x0][0x380] ;  /* 0x0000e000ff067b82 */ /* 0x000e620000000a00 */
[----:B------:R-:W-:Y:S01]  /*05c0*/  PLOP3.LUT P0, PT, PT, PT, PT, 0x8, 0x80 ;  /* 0x000000000080781c */ /* 0x000fe20003f0e170 */
[----:B------:R-:W-:-:S12]  /*05d0*/  VIADD R27, R3, 0xffffffe8 ;  /* 0xffffffe8031b7836 */ /* 0x000fd80000000000 */
.L_x_15:
[----:B--2---:R-:W2:Y:S01]  /*05e0*/  LDS.64 R12, [R4] ;  /* 0x00000000040c7984 */ /* 0x004ea20000000a00 */
[C---:B0-----:R-:W-:Y:S01]  /*05f0*/  LEA R19, R2.reuse, R5, 0x3 ;  /* 0x0000000502137211 */ /* 0x041fe200078e18ff */
[----:B-1----:R-:W-:Y:S02]  /*0600*/  IMAD.WIDE R16, R5, 0x8, R6 ;  /* 0x0000000805107825 */ /* 0x002fe400078e0206 */
[----:B------:R-:W0:Y:S02]  /*0610*/  LDS.64 R14, [R4+0x40] ;  /* 0x00004000040e7984 */ /* 0x000e240000000a00 */
[C---:B------:R-:W-:Y:S02]  /*0620*/  IMAD R21, R2.reuse, 0x8, R19 ;  /* 0x0000000802157824 */ /* 0x040fe400078e0213 */
[----:B------:R-:W1:Y:S01]  /*0630*/  LDS.64 R10, [R4+0x80] ;  /* 0x00008000040a7984 */ /* 0x000e620000000a00 */
[--C-:B------:R-:W-:Y:S02]  /*0640*/  IMAD.WIDE R18, R19, 0x8, R6.reuse ;  /* 0x0000000813127825 */ /* 0x100fe400078e0206 */
[----:B------:R-:W-:Y:S01]  /*0650*/  LEA R25, R2, R21, 0x3 ;  /* 0x0000001502197211 */ /* 0x000fe200078e18ff */
[----:B------:R3:W4:Y:S01]  /*0660*/  LDS.64 R8, [R4+0xc0] ;  /* 0x0000c00004087984 */ /* 0x0007220000000a00 */
[----:B------:R-:W-:-:S04]  /*0670*/  IMAD.WIDE R20, R21, 0x8, R6 ;  /* 0x0000000815147825 */ /* 0x000fc800078e0206 */
[----:B------:R-:W-:Y:S01]  /*0680*/  IMAD.WIDE R22, R25, 0x8, R6 ;  /* 0x0000000819167825 */ /* 0x000fe200078e0206 */
[----:B---3--:R-:W-:-:S03]  /*0690*/  IADD3 R4, PT, PT, R4, 0x100, RZ ;  /* 0x0000010004047810 */ /* 0x008fc60007ffe0ff */
[----:B------:R-:W-:Y:S02]  /*06a0*/  VIADD R0, R0, 0x20 ;  /* 0x0000002000007836 */ /* 0x000fe40000000000 */
[----:B------:R-:W-:-:S03]  /*06b0*/  IMAD R5, R2, 0x8, R25 ;  /* 0x0000000802057824 */ /* 0x000fc600078e0219 */
[----:B------:R-:W-:Y:S01]  /*06c0*/  ISETP.GE.AND P1, PT, R0, R27, PT ;  /* 0x0000001b0000720c */ /* 0x000fe20003f26270 */
[----:B--2---:R2:W-:Y:S04]  /*06d0*/  STG.E.64 desc[UR6][R16.64], R12 ;  /* 0x0000000c10007986 */ /* 0x0045e8000c101b06 */
[----:B0-----:R2:W-:Y:S04]  /*06e0*/  STG.E.64 desc[UR6][R18.64], R14 ;  /* 0x0000000e12007986 */ /* 0x0015e8000c101b06 */
[----:B-1----:R2:W-:Y:S04]  /*06f0*/  STG.E.64 desc[UR6][R20.64], R10 ;  /* 0x0000000a14007986 */ /* 0x0025e8000c101b06 */
[----:B----4-:R2:W-:Y:S01]  /*0700*/  STG.E.64 desc[UR6][R22.64], R8 ;  /* 0x0000000816007986 */ /* 0x0105e2000c101b06 */
[----:B------:R-:W-:Y:S05]  /*0710*/  @!P1 BRA `(.L_x_15) ;  /* 0xfffffffc00b09947 */ /* 0x000fea000383ffff */
.L_x_14:
[----:B------:R-:W-:Y:S05]  /*0720*/  BSYNC.RECONVERGENT B0 ;  /* 0x0000000000007941 */ /* 0x000fea0003800200 */
.L_x_13:
[----:B------:R-:W-:Y:S01]  /*0730*/  IADD3 R6, PT, PT, R3, -R0, RZ ;  /* 0x8000000003067210 */ /* 0x000fe20007ffe0ff */
[----:B------:R-:W-:Y:S03]  /*0740*/  BSSY.RECONVERGENT B0, `(.L_x_16) ;  /* 0x000000f000007945 */ /* 0x000fe60003800200 */
[----:B------:R-:W-:-:S13]  /*0750*/  ISETP.GT.AND P1, PT, R6, 0x8, PT ;  /* 0x000000080600780c */ /* 0x000fda0003f24270 */
[----:B------:R-:W-:Y:S05]  /*0760*/  @!P1 BRA `(.L_x_17) ;  /* 0x0000000000309947 */ /* 0x000fea0003800000 */
[----:B------:R-:W1:Y:S01]  /*0770*/  LDS.64 R6, [R4] ;  /* 0x0000000004067984 */ /* 0x000e620000000a00 */
[----:B--2---:R-:W2:Y:S01]  /*0780*/  LDC.64 R12, c[0x0][0x380] ;  /* 0x0000e000ff0c7b82 */ /* 0x004ea20000000a00 */
[----:B------:R-:W-:Y:S01]  /*0790*/  IMAD R15, R2, 0x8, R5 ;  /* 0x00000008020f7824 */ /* 0x000fe200078e0205 */
[----:B------:R-:W-:Y:S01]  /*07a0*/  PLOP3.LUT P0, PT, PT, PT, PT, 0x8, 0x80 ;  /* 0x000000000080781c */ /* 0x000fe20003f0e170 */
[----:B------:R3:W4:Y:S01]  /*07b0*/  LDS.64 R10, [R4+0x40] ;  /* 0x00004000040a7984 */ /* 0x0007220000000a00 */
[----:B------:R-:W-:Y:S01]  /*07c0*/  VIADD R0, R0, 0x10 ;  /* 0x0000001000007836 */ /* 0x000fe20000000000 */
[----:B---3--:R-:W-:Y:S01]  /*07d0*/  IADD3 R4, PT, PT, R4, 0x80, RZ ;  /* 0x0000008004047810 */ /* 0x008fe20007ffe0ff */
[----:B--2---:R-:W-:Y:S01]  /*07e0*/  IMAD.WIDE R8, R5, 0x8, R12 ;  /* 0x0000000805087825 */ /* 0x004fe200078e020c */
[----:B------:R-:W-:-:S03]  /*07f0*/  LEA R5, R2, R15, 0x3 ;  /* 0x0000000f02057211 */ /* 0x000fc600078e18ff */
[----:B------:R-:W-:Y:S01]  /*0800*/  IMAD.WIDE R12, R15, 0x8, R12 ;  /* 0x000000080f0c7825 */ /* 0x000fe200078e020c */
[----:B-1----:R1:W-:Y:S04]  /*0810*/  STG.E.64 desc[UR6][R8.64], R6 ;  /* 0x0000000608007986 */ /* 0x0023e8000c101b06 */
[----:B----4-:R1:W-:Y:S02]  /*0820*/  STG.E.64 desc[UR6][R12.64], R10 ;  /* 0x0000000a0c007986 */ /* 0x0103e4000c101b06 */
.L_x_17:
[----:B------:R-:W-:Y:S05]  /*0830*/  BSYNC.RECONVERGENT B0 ;  /* 0x0000000000007941 */ /* 0x000fea0003800200 */
.L_x_16:
[----:B------:R-:W-:-:S13]  /*0840*/  ISETP.LT.OR P0, PT, R0, R3, P0 ;  /* 0x000000030000720c */ /* 0x000fda0000701670 */
[----:B------:R-:W-:Y:S05]  /*0850*/  @!P0 EXIT ;  /* 0x000000000000894d */ /* 0x000fea0003800000 */
[----:B------:R-:W3:Y:S01]  /*0860*/  LDS.64 R2, [R4] ;  /* 0x0000000004027984 */ /* 0x000ee20000000a00 */
[----:B-1----:R-:W1:Y:S02]  /*0870*/  LDC.64 R6, c[0x0][0x380] ;  /* 0x0000e000ff067b82 */ /* 0x002e640000000a00 */
[----:B-1----:R-:W-:-:S05]  /*0880*/  IMAD.WIDE R6, R5, 0x8, R6 ;  /* 0x0000000805067825 */ /* 0x002fca00078e0206 */
[----:B---3--:R-:W-:Y:S01]  /*0890*/  STG.E.64 desc[UR6][R6.64], R2 ;  /* 0x0000000206007986 */ /* 0x008fe2000c101b06 */
[----:B------:R-:W-:Y:S05]  /*08a0*/  EXIT ;  /* 0x000000000000794d */ /* 0x000fea0003800000 */
.L_x_18:
        /* <DEDUP_REMOVED lines=13> */
.L_x_21:


//--------------------- .nv.shared.reserved.0     --------------------------
	.section	.nv.shared.reserved.0,"aw",@nobits
	.weak		__nv_reservedSMEM_offset_0_alias
	.size		__nv_reservedSMEM_offset_0_alias, 0, 64
	.other		__nv_reservedSMEM_offset_0_alias,@"STO_CUDA_RESERVED_SHARED STV_DEFAULT"
__nv_reservedSMEM_offset_0_alias:
	.zero		0
	.zero		64


//--------------------- .nv.shared._Z18transposeCoalescedPdPKdii --------------------------
	.section	.nv.shared._Z18transposeCoalescedPdPKdii,"aw",@nobits
	.sectionflags	@""
	.align	8
.nv.shared._Z18transposeCoalescedPdPKdii:
	.zero		9472


//--------------------- .nv.constant0._Z26cuconvolve_youngAnticausalPdS_iidS_ --------------------------
	.section	.nv.constant0._Z26cuconvolve_youngAnticausalPdS_iidS_,"a",@progbits
	.sectionflags	@""
	.align	4
.nv.constant0._Z26cuconvolve_youngAnticausalPdS_iidS_:
	.zero		936


//--------------------- .nv.constant0._Z22cuconvolve_youngCausalPdS_iidS_ --------------------------
	.section	.nv.constant0._Z22cuconvolve_youngCausalPdS_iidS_,"a",@progbits
	.sectionflags	@""
	.align	4
.nv.constant0._Z22cuconvolve_youngCausalPdS_iidS_:
	.zero		936


//--------------------- .nv.constant0._Z18transposeCoalescedPdPKdii --------------------------
	.section	.nv.constant0._Z18transposeCoalescedPdPKdii,"a",@progbits
	.sectionflags	@""
	.align	4
.nv.constant0._Z18transposeCoalescedPdPKdii:
	.zero		920


//--------------------- SYMBOLS --------------------------

	.type		.nv.reservedSmem.offset0,@object
	.size		.nv.reservedSmem.offset0,0x4
	.type		.nv.reservedSmem.cap,@object
	.size		.nv.reservedSmem.cap,0x4
